	.target	sm_100a

	.elftype	@"ET_EXEC"


//--------------------- .note.nv.tkinfo           --------------------------
	.section	.note.nv.tkinfo,"",@"SHT_NOTE"
	.sectionflags	@"SHF_NOTE_NV_TKINFO"
	.tkinfo
        /*0018*/ 	.word	0x00000081
        /*0030*/ 	.string	""
        /*0030*/ 	.string	"ptxas-blackwell"
        /*0030*/ 	.string	"Cuda compilation tools, release 12.9, V12.9.86"
        /*0030*/ 	.string	"Build cuda_12.9.r12.9/compiler.36037853_0"
        /*0030*/ 	.string	"-v  -suppress-debug-info  -lineinfo  -arch sm_100a "



//--------------------- .note.nv.cuver            --------------------------
	.section	.note.nv.cuver,"",@"SHT_NOTE"
	.sectionflags	@"SHF_NOTE_NV_CUVER"
        /*0018*/ 	.short	0x0001
        /*001a*/ 	.short	0x0064
        /*001c*/ 	.short	0x0001
        /*001e*/ 	.short	0x0000
        /*0020*/ 	.short	0x0001
        /*0022*/ 	.short	0x0000


//--------------------- .nv.info                  --------------------------
	.section	.nv.info,"",@"SHT_CUDA_INFO"
	.align	4


	//----- nvinfo : EIATTR_REGCOUNT
	.align		4
        /*0000*/ 	.byte	0x04, 0x2f
        /*0002*/ 	.short	(.L_4 - .L_3)
	.align		4
.L_3:
        /*0004*/ 	.word	index@(gluon_tcgen05)
        /*0008*/ 	.word	0x00000047


	//----- nvinfo : EIATTR_FRAME_SIZE
	.align		4
.L_4:
        /*000c*/ 	.byte	0x04, 0x11
        /*000e*/ 	.short	(.L_6 - .L_5)
	.align		4
.L_5:
        /*0010*/ 	.word	index@($__internal_2_$__cuda_sm10x_tcgen05_guardrail_trap_unallocated_columns_being_dealloced)
        /*0014*/ 	.word	0x00000000


	//----- nvinfo : EIATTR_FRAME_SIZE
	.align		4
.L_6:
        /*0018*/ 	.byte	0x04, 0x11
        /*001a*/ 	.short	(.L_8 - .L_7)
	.align		4
.L_7:
        /*001c*/ 	.word	index@($__internal_1_$__cuda_sm10x_tcgen05_guardrail_trap_phase_invalid_during_alloc)
        /*0020*/ 	.word	0x00000000


	//----- nvinfo : EIATTR_FRAME_SIZE
	.align		4
.L_8:
        /*0024*/ 	.byte	0x04, 0x11
        /*0026*/ 	.short	(.L_10 - .L_9)
	.align		4
.L_9:
        /*0028*/ 	.word	index@($__internal_0_$__cuda_sm10x_tcgen05_guardrail_trap_col_being_dealloced_not_returned_by_alloc)
        /*002c*/ 	.word	0x00000000


	//----- nvinfo : EIATTR_FRAME_SIZE
	.align		4
.L_10:
        /*0030*/ 	.byte	0x04, 0x11
        /*0032*/ 	.short	(.L_12 - .L_11)
	.align		4
.L_11:
        /*0034*/ 	.word	index@(gluon_tcgen05)
        /*0038*/ 	.word	0x00000000


	//----- nvinfo : EIATTR_MIN_STACK_SIZE
	.align		4
.L_12:
        /*003c*/ 	.byte	0x04, 0x12
        /*003e*/ 	.short	(.L_14 - .L_13)
	.align		4
.L_13:
        /*0040*/ 	.word	index@(gluon_tcgen05)
        /*0044*/ 	.word	0x00000000
.L_14:


//--------------------- .nv.info.gluon_tcgen05    --------------------------
	.section	.nv.info.gluon_tcgen05,"",@"SHT_CUDA_INFO"
	.sectionflags	@""
	.align	4


	//----- nvinfo : EIATTR_CUDA_API_VERSION
	.align		4
        /*0000*/ 	.byte	0x04, 0x37
        /*0002*/ 	.short	(.L_16 - .L_15)
.L_15:
        /*0004*/ 	.word	0x00000081


	//----- nvinfo : EIATTR_KPARAM_INFO
	.align		4
.L_16:
        /*0008*/ 	.byte	0x04, 0x17
        /*000a*/ 	.short	(.L_18 - .L_17)
.L_17:
        /*000c*/ 	.word	0x00000000
        /*0010*/ 	.short	0x000a
        /*0012*/ 	.short	0x0048
        /*0014*/ 	.byte	0x00, 0xf4, 0x21, 0x00


	//----- nvinfo : EIATTR_KPARAM_INFO
	.align		4
.L_18:
        /*0018*/ 	.byte	0x04, 0x17
        /*001a*/ 	.short	(.L_20 - .L_19)
.L_19:
        /*001c*/ 	.word	0x00000000
        /*0020*/ 	.short	0x0009
        /*0022*/ 	.short	0x0040
        /*0024*/ 	.byte	0x00, 0xf4, 0x21, 0x00


	//----- nvinfo : EIATTR_KPARAM_INFO
	.align		4
.L_20:
        /*0028*/ 	.byte	0x04, 0x17
        /*002a*/ 	.short	(.L_22 - .L_21)
.L_21:
        /*002c*/ 	.word	0x00000000
        /*0030*/ 	.short	0x0008
        /*0032*/ 	.short	0x0038
        /*0034*/ 	.byte	0x00, 0xf0, 0x21, 0x00


	//----- nvinfo : EIATTR_KPARAM_INFO
	.align		4
.L_22:
        /*0038*/ 	.byte	0x04, 0x17
        /*003a*/ 	.short	(.L_24 - .L_23)
.L_23:
        /*003c*/ 	.word	0x00000000
        /*0040*/ 	.short	0x0007
        /*0042*/ 	.short	0x0030
        /*0044*/ 	.byte	0x00, 0xf0, 0x21, 0x00


	//----- nvinfo : EIATTR_KPARAM_INFO
	.align		4
.L_24:
        /*0048*/ 	.byte	0x04, 0x17
        /*004a*/ 	.short	(.L_26 - .L_25)
.L_25:
        /*004c*/ 	.word	0x00000000
        /*0050*/ 	.short	0x0006
        /*0052*/ 	.short	0x0028
        /*0054*/ 	.byte	0x00, 0xf0, 0x21, 0x00


	//----- nvinfo : EIATTR_KPARAM_INFO
	.align		4
.L_26:
        /*0058*/ 	.byte	0x04, 0x17
        /*005a*/ 	.short	(.L_28 - .L_27)
.L_27:
        /*005c*/ 	.word	0x00000000
        /*0060*/ 	.short	0x0005
        /*0062*/ 	.short	0x0020
        /*0064*/ 	.byte	0x00, 0xf0, 0x11, 0x00


	//----- nvinfo : EIATTR_KPARAM_INFO
	.align		4
.L_28:
        /*0068*/ 	.byte	0x04, 0x17
        /*006a*/ 	.short	(.L_30 - .L_29)
.L_29:
        /*006c*/ 	.word	0x00000000
        /*0070*/ 	.short	0x0004
        /*0072*/ 	.short	0x001c
        /*0074*/ 	.byte	0x00, 0xf0, 0x11, 0x00


	//----- nvinfo : EIATTR_KPARAM_INFO
	.align		4
.L_30:
        /*0078*/ 	.byte	0x04, 0x17
        /*007a*/ 	.short	(.L_32 - .L_31)
.L_31:
        /*007c*/ 	.word	0x00000000
        /*0080*/ 	.short	0x0003
        /*0082*/ 	.short	0x0018
        /*0084*/ 	.byte	0x00, 0xf0, 0x11, 0x00


	//----- nvinfo : EIATTR_KPARAM_INFO
	.align		4
.L_32:
        /*0088*/ 	.byte	0x04, 0x17
        /*008a*/ 	.short	(.L_34 - .L_33)
.L_33:
        /*008c*/ 	.word	0x00000000
        /*0090*/ 	.short	0x0002
        /*0092*/ 	.short	0x0010
        /*0094*/ 	.byte	0x00, 0xf4, 0x21, 0x00


	//----- nvinfo : EIATTR_KPARAM_INFO
	.align		4
.L_34:
        /*0098*/ 	.byte	0x04, 0x17
        /*009a*/ 	.short	(.L_36 - .L_35)
.L_35:
        /*009c*/ 	.word	0x00000000
        /*00a0*/ 	.short	0x0001
        /*00a2*/ 	.short	0x0008
        /*00a4*/ 	.byte	0x00, 0xf4, 0x21, 0x00


	//----- nvinfo : EIATTR_KPARAM_INFO
	.align		4
.L_36:
        /*00a8*/ 	.byte	0x04, 0x17
        /*00aa*/ 	.short	(.L_38 - .L_37)
.L_37:
        /*00ac*/ 	.word	0x00000000
        /*00b0*/ 	.short	0x0000
        /*00b2*/ 	.short	0x0000
        /*00b4*/ 	.byte	0x00, 0xf4, 0x21, 0x00


	//----- nvinfo : EIATTR_AT_ENTRY_FRAGMENTS
	.align		4
.L_38:
        /*00b8*/ 	.byte	0x04, 0x4f
        /*00ba*/ 	.short	(.L_40 - .L_39)


	//   ....[0]....
.L_39:
        /*00bc*/ 	.word	0x00000004


	//----- nvinfo : EIATTR_RESERVED_SMEM_USED
	.align		4
.L_40:
        /*00c0*/ 	.byte	0x01, 0x41
	.zero		2


	//----- nvinfo : EIATTR_SPARSE_MMA_MASK
	.align		4
        /*00c4*/ 	.byte	0x03, 0x50
        /*00c6*/ 	.short	0x0000


	//----- nvinfo : EIATTR_TCGEN05_1CTA_USED
	.align		4
        /*00c8*/ 	.byte	0x01, 0x51
	.zero		2


	//----- nvinfo : EIATTR_MAXREG_COUNT
	.align		4
        /*00cc*/ 	.byte	0x03, 0x1b
        /*00ce*/ 	.short	0x00ff


	//----- nvinfo : EIATTR_NUM_BARRIERS
	.align		4
        /*00d0*/ 	.byte	0x02, 0x4c
        /*00d2*/ 	.byte	0x01
	.zero		1


	//----- nvinfo : EIATTR_INT_WARP_WIDE_INSTR_OFFSETS
	.align		4
        /*00d4*/ 	.byte	0x04, 0x31
        /*00d6*/ 	.short	(.L_42 - .L_41)


	//   ....[0]....
.L_41:
        /*00d8*/ 	.word	0x00001750


	//   ....[1]....
        /*00dc*/ 	.word	0x00001770


	//   ....[2]....
        /*00e0*/ 	.word	0x000017f0


	//   ....[3]....
        /*00e4*/ 	.word	0x00001ac0


	//   ....[4]....
        /*00e8*/ 	.word	0x00001ad0


	//   ....[5]....
        /*00ec*/ 	.word	0x00001b30


	//   ....[6]....
        /*00f0*/ 	.word	0x00001b40


	//   ....[7]....
        /*00f4*/ 	.word	0x00001d70


	//   ....[8]....
        /*00f8*/ 	.word	0x00001d80


	//   ....[9]....
        /*00fc*/ 	.word	0x00001f00


	//   ....[10]....
        /*0100*/ 	.word	0x00001f30


	//   ....[11]....
        /*0104*/ 	.word	0x00001f60


	//   ....[12]....
        /*0108*/ 	.word	0x00001f80


	//   ....[13]....
        /*010c*/ 	.word	0x000021a0


	//   ....[14]....
        /*0110*/ 	.word	0x000021b0


	//   ....[15]....
        /*0114*/ 	.word	0x00002520


	//   ....[16]....
        /*0118*/ 	.word	0x00002530


	//   ....[17]....
        /*011c*/ 	.word	0x00002a20


	//   ....[18]....
        /*0120*/ 	.word	0x00002a70


	//----- nvinfo : EIATTR_COOP_GROUP_MASK_REGIDS
	.align		4
.L_42:
        /*0124*/ 	.byte	0x04, 0x29
        /*0126*/ 	.short	(.L_44 - .L_43)


	//   ....[0]....
.L_43:
        /*0128*/ 	.word	0xffffffff


	//   ....[1]....
        /*012c*/ 	.word	0xffffffff


	//   ....[2]....
        /*0130*/ 	.word	0xffffffff


	//   ....[3]....
        /*0134*/ 	.word	0xffffffff


	//   ....[4]....
        /*0138*/ 	.word	0xffffffff


	//   ....[5]....
        /*013c*/ 	.word	0xffffffff


	//   ....[6]....
        /*0140*/ 	.word	0xffffffff


	//   ....[7]....
        /*0144*/ 	.word	0xffffffff


	//   ....[8]....
        /*0148*/ 	.word	0xffffffff


	//   ....[9]....
        /*014c*/ 	.word	0xffffffff


	//----- nvinfo : EIATTR_COOP_GROUP_INSTR_OFFSETS
	.align		4
.L_44:
        /*0150*/ 	.byte	0x04, 0x28
        /*0152*/ 	.short	(.L_46 - .L_45)


	//   ....[0]....
.L_45:
        /*0154*/ 	.word	0x00000050


	//   ....[1]....
        /*0158*/ 	.word	0x00000310


	//   ....[2]....
        /*015c*/ 	.word	0x00000500


	//   ....[3]....
        /*0160*/ 	.word	0x000009a0


	//   ....[4]....
        /*0164*/ 	.word	0x00000ae0


	//   ....[5]....
        /*0168*/ 	.word	0x00000fe0


	//   ....[6]....
        /*016c*/ 	.word	0x00001120


	//   ....[7]....
        /*0170*/ 	.word	0x00001610


	//   ....[8]....
        /*0174*/ 	.word	0x000028b0


	//   ....[9]....
        /*0178*/ 	.word	0x00002b20


	//----- nvinfo : EIATTR_VRC_CTA_INIT_COUNT
	.align		4
.L_46:
        /*017c*/ 	.byte	0x02, 0x4a
        /*017e*/ 	.byte	0x80
	.zero		1


	//----- nvinfo : EIATTR_MBARRIER_INSTR_OFFSETS
	.align		4
        /*0180*/ 	.byte	0x04, 0x39
        /*0182*/ 	.short	(.L_48 - .L_47)


	//   ....[0]....
.L_47:
        /*0184*/ 	.word	0x00001810
        /*0188*/ 	.word	0x000000ff
        /*018c*/ 	.word	0x00009000
        /*0190*/ 	.short	0x0100
        /*0192*/ 	.byte	0x08
	.zero		1


	//   ....[1]....
        /*0194*/ 	.word	0x00001820
        /*0198*/ 	.word	0x000000ff
        /*019c*/ 	.word	0x00009020
        /*01a0*/ 	.short	0x0100
        /*01a2*/ 	.byte	0x08
	.zero		1


	//   ....[2]....
        /*01a4*/ 	.word	0x000018d0
        /*01a8*/ 	.word	0x000000ff
        /*01ac*/ 	.word	0x00009008
        /*01b0*/ 	.short	0x0100
        /*01b2*/ 	.byte	0x08
	.zero		1


	//   ....[3]....
        /*01b4*/ 	.word	0x000018e0
        /*01b8*/ 	.word	0x000000ff
        /*01bc*/ 	.word	0x00009028
        /*01c0*/ 	.short	0x0100
        /*01c2*/ 	.byte	0x08
	.zero		1


	//   ....[4]....
        /*01c4*/ 	.word	0x000019f0
        /*01c8*/ 	.word	0x000000ff
        /*01cc*/ 	.word	0x00009010
        /*01d0*/ 	.short	0x0100
        /*01d2*/ 	.byte	0x08
	.zero		1


	//   ....[5]....
        /*01d4*/ 	.word	0x00001a00
        /*01d8*/ 	.word	0x000000ff
        /*01dc*/ 	.word	0x00009030
        /*01e0*/ 	.short	0x0100
        /*01e2*/ 	.byte	0x08
	.zero		1


	//   ....[6]....
        /*01e4*/ 	.word	0x00001bd0
        /*01e8*/ 	.word	0x000000ff
        /*01ec*/ 	.word	0x00009000
        /*01f0*/ 	.short	0x010a
        /*01f2*/ 	.byte	0x08
	.zero		1


	//   ....[7]....
        /*01f4*/ 	.word	0x00001dd0
        /*01f8*/ 	.word	0x000000ff
        /*01fc*/ 	.word	0x00009020
        /*0200*/ 	.short	0x010a
        /*0202*/ 	.byte	0x08
	.zero		1


	//   ....[8]....
        /*0204*/ 	.word	0x00002000
        /*0208*/ 	.word	0x000000ff
        /*020c*/ 	.word	0x00009000
        /*0210*/ 	.short	0x010a
        /*0212*/ 	.byte	0x1c
	.zero		1


	//   ....[9]....
        /*0214*/ 	.word	0x000021f0
        /*0218*/ 	.word	0x000000ff
        /*021c*/ 	.word	0x00009020
        /*0220*/ 	.short	0x010a
        /*0222*/ 	.byte	0x1c
	.zero		1


	//   ....[10]....
        /*0224*/ 	.word	0x000022c0
        /*0228*/ 	.word	0x000000ff
        /*022c*/ 	.word	0x00009000
        /*0230*/ 	.short	0x0108
        /*0232*/ 	.byte	0x08
	.zero		1


	//   ....[11]....
        /*0234*/ 	.word	0x000022d0
        /*0238*/ 	.word	0x000000ff
        /*023c*/ 	.word	0x00009020
        /*0240*/ 	.short	0x0108
        /*0242*/ 	.byte	0x08
	.zero		1


	//   ....[12]....
        /*0244*/ 	.word	0x00002320
        /*0248*/ 	.word	0x000000ff
        /*024c*/ 	.word	0x00009008
        /*0250*/ 	.short	0x0108
        /*0252*/ 	.byte	0x08
	.zero		1


	//   ....[13]....
        /*0254*/ 	.word	0x00002330
        /*0258*/ 	.word	0x000000ff
        /*025c*/ 	.word	0x00009028
        /*0260*/ 	.short	0x0108
        /*0262*/ 	.byte	0x08
	.zero		1


	//   ....[14]....
        /*0264*/ 	.word	0x00002380
        /*0268*/ 	.word	0x000000ff
        /*026c*/ 	.word	0x00009010
        /*0270*/ 	.short	0x0108
        /*0272*/ 	.byte	0x08
	.zero		1


	//   ....[15]....
        /*0274*/ 	.word	0x00002390
        /*0278*/ 	.word	0x000000ff
        /*027c*/ 	.word	0x00009030
        /*0280*/ 	.short	0x0108
        /*0282*/ 	.byte	0x08
	.zero		1


	//   ....[16]....
        /*0284*/ 	.word	0x00002b40
        /*0288*/ 	.word	0x000000ff
        /*028c*/ 	.word	0x00009000
        /*0290*/ 	.short	0x010a
        /*0292*/ 	.byte	0x08
	.zero		1


	//   ....[17]....
        /*0294*/ 	.word	0x00002b70
        /*0298*/ 	.word	0x000000ff
        /*029c*/ 	.word	0x00009020
        /*02a0*/ 	.short	0x010a
        /*02a2*/ 	.byte	0x08
	.zero		1


	//   ....[18]....
        /*02a4*/ 	.word	0x00002ba0
        /*02a8*/ 	.word	0x000000ff
        /*02ac*/ 	.word	0x00009000
        /*02b0*/ 	.short	0x010a
        /*02b2*/ 	.byte	0x1c
	.zero		1


	//   ....[19]....
        /*02b4*/ 	.word	0x00002bd0
        /*02b8*/ 	.word	0x000000ff
        /*02bc*/ 	.word	0x00009020
        /*02c0*/ 	.short	0x010a
        /*02c2*/ 	.byte	0x1c
	.zero		1


	//----- nvinfo : EIATTR_NUM_MBARRIERS
	.align		4
.L_48:
        /*02c4*/ 	.byte	0x03, 0x38
        /*02c6*/ 	.short	0x0006


	//----- nvinfo : EIATTR_EXIT_INSTR_OFFSETS
	.align		4
        /*02c8*/ 	.byte	0x04, 0x1c
        /*02ca*/ 	.short	(.L_50 - .L_49)


	//   ....[0]....
.L_49:
        /*02cc*/ 	.word	0x00002b30


	//----- nvinfo : EIATTR_REQNTID
	.align		4
.L_50:
        /*02d0*/ 	.byte	0x04, 0x10
        /*02d2*/ 	.short	(.L_52 - .L_51)
.L_51:
        /*02d4*/ 	.word	0x00000080
        /*02d8*/ 	.word	0x00000001
        /*02dc*/ 	.word	0x00000001


	//----- nvinfo : EIATTR_CRS_STACK_SIZE
	.align		4
.L_52:
        /*02e0*/ 	.byte	0x04, 0x1e
        /*02e2*/ 	.short	(.L_54 - .L_53)
.L_53:
        /*02e4*/ 	.word	0x00000000


	//----- nvinfo : EIATTR_CBANK_PARAM_SIZE
	.align		4
.L_54:
        /*02e8*/ 	.byte	0x03, 0x19
        /*02ea*/ 	.short	0x0050


	//----- nvinfo : EIATTR_PARAM_CBANK
	.align		4
        /*02ec*/ 	.byte	0x04, 0x0a
        /*02ee*/ 	.short	(.L_56 - .L_55)
	.align		4
.L_55:
        /*02f0*/ 	.word	index@(.nv.constant0.gluon_tcgen05)
        /*02f4*/ 	.short	0x0380
        /*02f6*/ 	.short	0x0050


	//----- nvinfo : EIATTR_SW_WAR
	.align		4
.L_56:
        /*02f8*/ 	.byte	0x04, 0x36
        /*02fa*/ 	.short	(.L_58 - .L_57)
.L_57:
        /*02fc*/ 	.word	0x00000008
.L_58:


//--------------------- .nv.compat                --------------------------
	.section	.nv.compat,"",@"SHT_CUDA_COMPAT_INFO"
	.align	4
        /*0000*/ 	.byte	0x02, 0x02, 0x02, 0x00, 0x02, 0x05, 0x05, 0x00, 0x02, 0x03, 0x03, 0x00, 0x02, 0x06, 0x01, 0x00


//--------------------- .nv.callgraph             --------------------------
	.section	.nv.callgraph,"",@"SHT_CUDA_CALLGRAPH"
	.align	4
	.sectionentsize	8
	.align		4
        /*0000*/ 	.word	0x00000000
	.align		4
        /*0004*/ 	.word	0xffffffff
	.align		4
        /*0008*/ 	.word	0x00000000
	.align		4
        /*000c*/ 	.word	0xfffffffe
	.align		4
        /*0010*/ 	.word	0x00000000
	.align		4
        /*0014*/ 	.word	0xfffffffd
	.align		4
        /*0018*/ 	.word	0x00000000
	.align		4
        /*001c*/ 	.word	0xfffffffc


//--------------------- .text.gluon_tcgen05       --------------------------
	.section	.text.gluon_tcgen05,"ax",@progbits
	.align	128
        .global         gluon_tcgen05
        .type           gluon_tcgen05,@function
        .size           gluon_tcgen05,(.L_x_81 - gluon_tcgen05)
        .other          gluon_tcgen05,@"STO_CUDA_ENTRY STV_DEFAULT"
gluon_tcgen05:
.text.gluon_tcgen05:
[----:B------:R-:W1:Y:S01]  /*0000*/  LDC R1, c[0x0][0x37c] ;  /* 0x0000df00ff017b82 */ /* 0x000e620000000800 */
[----:B------:R-:W2:Y:S02]  /*0010*/  S2R R0, SR_TID.X ;  /* 0x0000000000007919 */ /* 0x000ea40000002100 */
[----:B--2---:R-:W-:-:S13]  /*0020*/  ISETP.GE.U32.AND P2, PT, R0, 0x20, PT ;  /* 0x000000200000780c */ /* 0x004fda0003f46070 */
[----:B------:R-:W-:Y:S05]  /*0030*/  @P2 BRA `(.L_x_0) ;  /* 0x0000000000b82947 */ /* 0x000fea0003800000 */
[----:B------:R-:W2:Y:S01]  /*0040*/  S2UR UR6, SR_CgaCtaId ;  /* 0x00000000000679c3 */ /* 0x000ea20000008800 */
[----:B------:R-:W-:Y:S01]  /*0050*/  NOP ;  /* 0x0000000000007918 */ /* 0x000fe20000000000 */
[----:B------:R-:W-:Y:S02]  /*0060*/  UMOV UR4, 0x40 ;  /* 0x0000004000047882 */ /* 0x000fe40000000000 */
[----:B--2---:R-:W-:-:S09]  /*0070*/  ULEA UR4, UR6, UR4, 0x18 ;  /* 0x0000000406047291 */ /* 0x004fd2000f8ec0ff */
[----:B------:R-:W2:Y:S01]  /*0080*/  LDS.U8 R2, [UR4] ;  /* 0x00000004ff027984 */ /* 0x000ea20008000000 */
[----:B------:R-:W-:Y:S02]  /*0090*/  UMOV UR4, 0x400 ;  /* 0x0000040000047882 */ /* 0x000fe40000000000 */
[----:B------:R-:W-:Y:S01]  /*00a0*/  ULEA UR4, UR6, UR4, 0x18 ;  /* 0x0000000406047291 */ /* 0x000fe2000f8ec0ff */
[----:B--2---:R-:W-:-:S13]  /*00b0*/  ISETP.NE.AND P0, PT, R2, RZ, PT ;  /* 0x000000ff0200720c */ /* 0x004fda0003f05270 */
[----:B------:R-:W-:Y:S05]  /*00c0*/  @P0 BRA `(.L_x_1) ;  /* 0x00000000007c0947 */ /* 0x000fea0003800000 */
[----:B------:R-:W-:-:S13]  /*00d0*/  ELECT P0, URZ, PT ;  /* 0x0000000000ff782f */ /* 0x000fda0003800000 */
[----:B------:R-:W-:Y:S05]  /*00e0*/  @!P0 BRA `(.L_x_2) ;  /* 0x0000000000848947 */ /* 0x000fea0003800000 */
[----:B------:R-:W-:Y:S01]  /*00f0*/  UMOV UR5, 0x4 ;  /* 0x0000000400057882 */ /* 0x000fe20000000000 */
[----:B------:R-:W-:Y:S02]  /*0100*/  IMAD.MOV.U32 R5, RZ, RZ, 0x1 ;  /* 0x00000001ff057424 */ /* 0x000fe400078e00ff */
[----:B------:R-:W-:Y:S02]  /*0110*/  IMAD.MOV.U32 R3, RZ, RZ, 0xf ;  /* 0x0000000fff037424 */ /* 0x000fe400078e00ff */
[----:B------:R-:W-:Y:S04]  /*0120*/  DEPBAR.LE SB2, 0x36 ;  /* 0x0000ad800000791a */ /* 0x000fe80000000000 */
[----:B------:R-:W2:Y:S02]  /*0130*/  UTCATOMSWS.FIND_AND_SET.ALIGN UP0, UR5, UR5 ;  /* 0x00000005000575e3 */ /* 0x000ea40008000800 */
[----:B--2---:R-:W-:-:S04]  /*0140*/  PLOP3.LUT P0, PT, PT, PT, UP0, 0x80, 0x8 ;  /* 0x000000000008781c */ /* 0x004fc80003f0f008 */
[----:B------:R-:W-:-:S04]  /*0150*/  SEL R2, RZ, 0xffffffff, !P0 ;  /* 0xffffffffff027807 */ /* 0x000fc80004000000 */
[----:B------:R-:W-:Y:S01]  /*0160*/  ISETP.NE.AND P0, PT, R2, RZ, PT ;  /* 0x000000ff0200720c */ /* 0x000fe20003f05270 */
[----:B------:R-:W-:-:S12]  /*0170*/  IMAD.U32 R2, RZ, RZ, UR5 ;  /* 0x00000005ff027e24 */ /* 0x000fd8000f8e00ff */
[----:B------:R-:W-:Y:S05]  /*0180*/  @P0 BRA `(.L_x_3) ;  /* 0x0000000000240947 */ /* 0x000fea0003800000 */
.L_x_4:
[----:B------:R-:W-:Y:S05]  /*0190*/  NANOSLEEP 0x64 ;  /* 0x000000640000795d */ /* 0x000fea0003800000 */
[----:B------:R-:W-:-:S05]  /*01a0*/  UMOV UR5, 0x4 ;  /* 0x0000000400057882 */ /* 0x000fca0000000000 */
[----:B------:R-:W-:Y:S04]  /*01b0*/  DEPBAR.LE SB2, 0x36 ;  /* 0x0000ad800000791a */ /* 0x000fe80000000000 */
[----:B------:R-:W2:Y:S02]  /*01c0*/  UTCATOMSWS.FIND_AND_SET.ALIGN UP0, UR5, UR5 ;  /* 0x00000005000575e3 */ /* 0x000ea40008000800 */
[----:B--2---:R-:W-:-:S04]  /*01d0*/  PLOP3.LUT P0, PT, PT, PT, UP0, 0x80, 0x8 ;  /* 0x000000000008781c */ /* 0x004fc80003f0f008 */
[----:B------:R-:W-:-:S04]  /*01e0*/  SEL R2, RZ, 0xffffffff, !P0 ;  /* 0xffffffffff027807 */ /* 0x000fc80004000000 */
[----:B------:R-:W-:Y:S01]  /*01f0*/  ISETP.NE.AND P0, PT, R2, RZ, PT ;  /* 0x000000ff0200720c */ /* 0x000fe20003f05270 */
[----:B------:R-:W-:-:S12]  /*0200*/  IMAD.U32 R2, RZ, RZ, UR5 ;  /* 0x00000005ff027e24 */ /* 0x000fd8000f8e00ff */
[----:B------:R-:W-:Y:S05]  /*0210*/  @!P0 BRA `(.L_x_4) ;  /* 0xfffffffc00dc8947 */ /* 0x000fea000383ffff */
.L_x_3:
[C---:B------:R-:W-:Y:S01]  /*0220*/  VIADD R4, R2.reuse, 0x10 ;  /* 0x0000001002047836 */ /* 0x040fe20000000000 */
[----:B------:R-:W-:Y:S01]  /*0230*/  UMOV UR5, 0x50 ;  /* 0x0000005000057882 */ /* 0x000fe20000000000 */
[----:B------:R-:W-:Y:S01]  /*0240*/  SHF.L.U32 R3, R3, R2, RZ ;  /* 0x0000000203037219 */ /* 0x000fe200000006ff */
[----:B------:R-:W-:Y:S01]  /*0250*/  ULEA UR5, UR6, UR5, 0x18 ;  /* 0x0000000506057291 */ /* 0x000fe2000f8ec0ff */
[----:B------:R-:W-:Y:S01]  /*0260*/  IMAD.SHL.U32 R2, R2, 0x20, RZ ;  /* 0x0000002002027824 */ /* 0x000fe200078e00ff */
[----:B------:R-:W-:-:S04]  /*0270*/  SHF.L.U32 R4, R5, R4, RZ ;  /* 0x0000000405047219 */ /* 0x000fc800000006ff */
[----:B------:R-:W-:-:S05]  /*0280*/  LOP3.LUT R3, R4, R3, RZ, 0xfc, !PT ;  /* 0x0000000304037212 */ /* 0x000fca00078efcff */
[----:B------:R2:W-:Y:S04]  /*0290*/  ATOMS.OR RZ, [UR5], R3 ;  /* 0x00000003ffff798c */ /* 0x0005e8000b000005 */
[----:B------:R2:W-:Y:S01]  /*02a0*/  STS [UR4], R2 ;  /* 0x00000002ff007988 */ /* 0x0005e20008000804 */
[----:B------:R-:W-:Y:S05]  /*02b0*/  BRA `(.L_x_2) ;  /* 0x0000000000107947 */ /* 0x000fea0003800000 */
.L_x_1:
[----:B------:R-:W-:Y:S01]  /*02c0*/  IMAD.MOV.U32 R3, RZ, RZ, -0x1 ;  /* 0xffffffffff037424 */ /* 0x000fe200078e00ff */
[----:B------:R-:W-:-:S04]  /*02d0*/  MOV R2, 0x300 ;  /* 0x0000030000027802 */ /* 0x000fc80000000f00 */
[----:B------:R2:W-:Y:S03]  /*02e0*/  STS [UR4], R3 ;  /* 0x00000003ff007988 */ /* 0x0005e60008000804 */
[----:B-12---:R-:W-:Y:S05]  /*02f0*/  CALL.REL.NOINC `($__internal_1_$__cuda_sm10x_tcgen05_guardrail_trap_phase_invalid_during_alloc) ;  /* 0x00000028004c7944 */ /* 0x006fea0003c00000 */
.L_x_2:
[----:B------:R-:W-:Y:S05]  /*0300*/  WARPSYNC.ALL ;  /* 0x0000000000007948 */ /* 0x000fea0003800000 */
[----:B------:R-:W-:Y:S01]  /*0310*/  NOP ;  /* 0x0000000000007918 */ /* 0x000fe20000000000 */
.L_x_0:
[----:B------:R-:W3:Y:S08]  /*0320*/  S2UR UR4, SR_CgaCtaId ;  /* 0x00000000000479c3 */ /* 0x000ef00000008800 */
[----:B------:R-:W-:Y:S01]  /*0330*/  BAR.SYNC.DEFER_BLOCKING 0x0 ;  /* 0x0000000000007b1d */ /* 0x000fe20000010000 */
[----:B------:R-:W-:-:S05]  /*0340*/  LOP3.LUT R68, R0, 0x7f, RZ, 0xc0, !PT ;  /* 0x0000007f00447812 */ /* 0x000fca00078ec0ff */
[----:B------:R-:W-:Y:S02]  /*0350*/  UMOV UR8, 0x400 ;  /* 0x0000040000087882 */ /* 0x000fe40000000000 */
[----:B--2---:R-:W2:Y:S08]  /*0360*/  LDC R3, c[0x0][0x398] ;  /* 0x0000e600ff037b82 */ /* 0x004eb00000000800 */
[----:B------:R-:W4:Y:S01]  /*0370*/  LDC R10, c[0x0][0x3a0] ;  /* 0x0000e800ff0a7b82 */ /* 0x000f220000000800 */
[----:B---3--:R-:W-:-:S07]  /*0380*/  ULEA UR8, UR4, UR8, 0x18 ;  /* 0x0000000804087291 */ /* 0x008fce000f8ec0ff */
[----:B------:R-:W3:Y:S02]  /*0390*/  S2UR UR15, SR_CTAID.Y ;  /* 0x00000000000f79c3 */ /* 0x000ee40000002600 */
[----:B------:R-:W5:Y:S06]  /*03a0*/  LDS R4, [UR8] ;  /* 0x00000008ff047984 */ /* 0x000f6c0008000800 */
[----:B------:R-:W-:Y:S06]  /*03b0*/  BAR.SYNC.DEFER_BLOCKING 0x0 ;  /* 0x0000000000007b1d */ /* 0x000fec0000010000 */
[----:B------:R-:W-:Y:S05]  /*03c0*/  @P2 BRA `(.L_x_5) ;  /* 0x0000000000182947 */ /* 0x000fea0003800000 */
[----:B------:R-:W-:Y:S01]  /*03d0*/  ELECT P0, URZ, PT ;  /* 0x0000000000ff782f */ /* 0x000fe20003800000 */
[----:B------:R-:W-:Y:S01]  /*03e0*/  IMAD.MOV.U32 R2, RZ, RZ, 0x1 ;  /* 0x00000001ff027424 */ /* 0x000fe200078e00ff */
[----:B------:R-:W-:Y:S01]  /*03f0*/  UMOV UR5, 0x40 ;  /* 0x0000004000057882 */ /* 0x000fe20000000000 */
[----:B------:R-:W-:Y:S01]  /*0400*/  UVIRTCOUNT.DEALLOC.SMPOOL 0x80 ;  /* 0x000000800000784c */ /* 0x000fe20000000000 */
[----:B------:R-:W-:-:S09]  /*0410*/  ULEA UR5, UR4, UR5, 0x18 ;  /* 0x0000000504057291 */ /* 0x000fd2000f8ec0ff */
[----:B------:R5:W-:Y:S03]  /*0420*/  @P0 STS.U8 [UR5], R2 ;  /* 0x00000002ff000988 */ /* 0x000be60008000005 */
.L_x_5:
[----:B------:R-:W5:Y:S01]  /*0430*/  S2UR UR4, SR_CTAID.Z ;  /* 0x00000000000479c3 */ /* 0x000f620000002700 */
[----:B------:R-:W4:Y:S01]  /*0440*/  LDCU UR5, c[0x0][0x370] ;  /* 0x00006e00ff0577ac */ /* 0x000f220008000800 */
[C---:B------:R-:W-:Y:S01]  /*0450*/  ISETP.GE.U32.AND P0, PT, R68.reuse, 0x20, PT ;  /* 0x000000204400780c */ /* 0x040fe20003f06070 */
[----:B--2--5:R-:W-:Y:S01]  /*0460*/  VIADD R2, R3, 0xffffffff ;  /* 0xffffffff03027836 */ /* 0x024fe20000000000 */
[C---:B------:R-:W-:Y:S01]  /*0470*/  ISETP.NE.U32.AND P3, PT, R68.reuse, RZ, PT ;  /* 0x000000ff4400720c */ /* 0x040fe20003f65070 */
[----:B------:R-:W2:Y:S01]  /*0480*/  LDCU UR6, c[0x0][0x374] ;  /* 0x00006e80ff0677ac */ /* 0x000ea20008000800 */
[----:B------:R-:W-:Y:S01]  /*0490*/  LEA R11, R68, UR8, 0x2 ;  /* 0x00000008440b7c11 */ /* 0x000fe2000f8e10ff */
[----:B----4-:R-:W-:Y:S01]  /*04a0*/  VIADD R12, R10, 0xffffffff ;  /* 0xffffffff0a0c7836 */ /* 0x010fe20000000000 */
[----:B------:R-:W4:Y:S01]  /*04b0*/  S2UR UR7, SR_CTAID.X ;  /* 0x00000000000779c3 */ /* 0x000f220000002500 */
[----:B------:R-:W5:Y:S01]  /*04c0*/  LDCU.64 UR20, c[0x0][0x3c0] ;  /* 0x00007800ff1477ac */ /* 0x000f620008000a00 */
[----:B------:R-:W-:Y:S01]  /*04d0*/  R2UR UR23, R4 ;  /* 0x00000000041772ca */ /* 0x000fe200000e0000 */
[----:B------:R-:W-:Y:S04]  /*04e0*/  BSSY.RECONVERGENT B0, `(.L_x_6) ;  /* 0x0000011000007945 */ /* 0x000fe80003800200 */
[----:B------:R3:W-:Y:S01]  /*04f0*/  @!P0 STS [R11], RZ ;  /* 0x000000ff0b008388 */ /* 0x0007e20000000800 */
[----:B------:R-:W-:-:S03]  /*0500*/  NOP ;  /* 0x0000000000007918 */ /* 0x000fc60000000000 */
[----:B------:R3:W-:Y:S02]  /*0510*/  @!P3 STS [UR8+0x24], R2 ;  /* 0x00002402ff00b988 */ /* 0x0007e40008000808 */
[----:B--23--:R-:W-:Y:S02]  /*0520*/  UIMAD UR4, UR4, UR6, UR15 ;  /* 0x00000006040472a4 */ /* 0x00cfe4000f8e020f */
[----:B------:R2:W-:Y:S02]  /*0530*/  @!P3 STS [UR8+0x20], R12 ;  /* 0x0000200cff00b988 */ /* 0x0005e40008000808 */
[----:B----4-:R-:W-:-:S04]  /*0540*/  UIMAD UR4, UR4, UR5, UR7 ;  /* 0x00000005040472a4 */ /* 0x010fc8000f8e0207 */
[----:B------:R-:W-:-:S04]  /*0550*/  UIMAD UR4, UR4, 0x180, URZ ;  /* 0x00000180040478a4 */ /* 0x000fc8000f8e02ff */
[----:B-----5:R-:W-:-:S04]  /*0560*/  UIADD3 UR24, UP0, UPT, UR4, UR20, URZ ;  /* 0x0000001404187290 */ /* 0x020fc8000ff1e0ff */
[----:B------:R-:W-:Y:S01]  /*0570*/  ULEA.HI.X.SX32 UR25, UR4, UR21, 0x1, UP0 ;  /* 0x0000001504197291 */ /* 0x000fe200080f0eff */
[----:B--2---:R-:W-:Y:S11]  /*0580*/  @P3 BRA `(.L_x_7) ;  /* 0x0000000000183947 */ /* 0x004ff60003800000 */
[----:B------:R-:W2:Y:S01]  /*0590*/  LDS R3, [UR8+0x8] ;  /* 0x00000808ff037984 */ /* 0x000ea20008000800 */
[----:B------:R-:W3:Y:S01]  /*05a0*/  LDC.64 R6, c[0x0][0x380] ;  /* 0x0000e000ff067b82 */ /* 0x000ee20000000a00 */
[----:B------:R-:W-:Y:S02]  /*05b0*/  IMAD.MOV.U32 R4, RZ, RZ, 0x70 ;  /* 0x00000070ff047424 */ /* 0x000fe400078e00ff */
[----:B---3--:R3:W-:Y:S03]  /*05c0*/  STS.64 [UR8], R6 ;  /* 0x00000006ff007988 */ /* 0x0087e60008000a08 */
[----:B--2---:R-:W-:-:S05]  /*05d0*/  LOP3.LUT R3, R3, 0x10, R4, 0xd8, !PT ;  /* 0x0000001003037812 */ /* 0x004fca00078ed804 */
[----:B------:R3:W-:Y:S02]  /*05e0*/  STS [UR8+0x8], R3 ;  /* 0x00000803ff007988 */ /* 0x0007e40008000808 */
.L_x_7:
[----:B------:R-:W-:Y:S05]  /*05f0*/  BSYNC.RECONVERGENT B0 ;  /* 0x0000000000007941 */ /* 0x000fea0003800200 */
.L_x_6:
[----:B------:R-:W-:Y:S04]  /*0600*/  BSSY.RECONVERGENT B0, `(.L_x_8) ;  /* 0x000000a000007945 */ /* 0x000fe80003800200 */
[----:B------:R-:W-:Y:S05]  /*0610*/  @P3 BRA `(.L_x_9) ;  /* 0x0000000000203947 */ /* 0x000fea0003800000 */
[----:B---3--:R-:W2:Y:S01]  /*0620*/  LDS R3, [UR8+0x34] ;  /* 0x00003408ff037984 */ /* 0x008ea20008000800 */
[----:B------:R-:W-:Y:S02]  /*0630*/  IMAD.MOV.U32 R4, RZ, RZ, 0x1f000000 ;  /* 0x1f000000ff047424 */ /* 0x000fe400078e00ff */
[----:B------:R-:W-:Y:S01]  /*0640*/  @!P3 IMAD.MOV.U32 R5, RZ, RZ, 0x3f ;  /* 0x0000003fff05b424 */ /* 0x000fe200078e00ff */
[----:B------:R-:W3:Y:S02]  /*0650*/  @!P3 LDS R6, [UR8+0x38] ;  /* 0x00003808ff06b984 */ /* 0x000ee40008000800 */
[----:B--2---:R-:W-:Y:S02]  /*0660*/  LOP3.LUT R3, R3, 0xff000000, R4, 0xb8, !PT ;  /* 0xff00000003037812 */ /* 0x004fe400078eb804 */
[----:B---3--:R-:W-:-:S03]  /*0670*/  @!P3 LOP3.LUT R4, R6, 0xff, R5, 0xb8, !PT ;  /* 0x000000ff0604b812 */ /* 0x008fc600078eb805 */
[----:B------:R2:W-:Y:S04]  /*0680*/  STS [UR8+0x34], R3 ;  /* 0x00003403ff007988 */ /* 0x0005e80008000808 */
[----:B------:R2:W-:Y:S02]  /*0690*/  @!P3 STS [UR8+0x38], R4 ;  /* 0x00003804ff00b988 */ /* 0x0005e40008000808 */
.L_x_9:
[----:B------:R-:W-:Y:S05]  /*06a0*/  BSYNC.RECONVERGENT B0 ;  /* 0x0000000000007941 */ /* 0x000fea0003800200 */
.L_x_8:
[----:B------:R-:W-:Y:S04]  /*06b0*/  BSSY.RECONVERGENT B0, `(.L_x_10) ;  /* 0x000000e000007945 */ /* 0x000fe80003800200 */
[----:B------:R-:W-:Y:S05]  /*06c0*/  @P3 BRA `(.L_x_11) ;  /* 0x0000000000303947 */ /* 0x000fea0003800000 */
[----:B--2---:R-:W2:Y:S01]  /*06d0*/  LDS R4, [UR8+0x34] ;  /* 0x00003408ff047984 */ /* 0x004ea20008000800 */
[----:B------:R-:W4:Y:S03]  /*06e0*/  LDC.64 R8, c[0x0][0x3a8] ;  /* 0x0000ea00ff087b82 */ /* 0x000f260000000a00 */
[----:B---3--:R-:W3:Y:S01]  /*06f0*/  LDS R3, [UR8+0x1c] ;  /* 0x00001c08ff037984 */ /* 0x008ee20008000800 */
[C---:B----4-:R-:W-:Y:S01]  /*0700*/  SHF.L.U64.HI R6, R8.reuse, 0x1, R9 ;  /* 0x0000000108067819 */ /* 0x050fe20000010209 */
[----:B------:R-:W-:-:S03]  /*0710*/  IMAD.SHL.U32 R5, R8, 0x2, RZ ;  /* 0x0000000208057824 */ /* 0x000fc600078e00ff */
[--C-:B------:R-:W-:Y:S02]  /*0720*/  SHF.R.U32.HI R8, RZ, 0x4, R6.reuse ;  /* 0x00000004ff087819 */ /* 0x100fe40000011606 */
[----:B------:R-:W-:-:S05]  /*0730*/  SHF.R.U64 R5, R5, 0x4, R6 ;  /* 0x0000000405057819 */ /* 0x000fca0000001206 */
[----:B------:R4:W-:Y:S01]  /*0740*/  STS [UR8+0xc], R5 ;  /* 0x00000c05ff007988 */ /* 0x0009e20008000808 */
[----:B--2---:R-:W-:Y:S02]  /*0750*/  LOP3.LUT R4, R4, 0x7, RZ, 0xb8, !PT ;  /* 0x0000000704047812 */ /* 0x004fe400078eb8ff */
[----:B---3--:R-:W-:-:S03]  /*0760*/  LOP3.LUT R3, R3, 0xf, R8, 0xb8, !PT ;  /* 0x0000000f03037812 */ /* 0x008fc600078eb808 */
[----:B------:R4:W-:Y:S04]  /*0770*/  STS [UR8+0x34], R4 ;  /* 0x00003404ff007988 */ /* 0x0009e80008000808 */
[----:B------:R4:W-:Y:S02]  /*0780*/  STS [UR8+0x1c], R3 ;  /* 0x00001c03ff007988 */ /* 0x0009e40008000808 */
.L_x_11:
[----:B------:R-:W-:Y:S05]  /*0790*/  BSYNC.RECONVERGENT B0 ;  /* 0x0000000000007941 */ /* 0x000fea0003800200 */
.L_x_10:
[----:B------:R-:W-:Y:S04]  /*07a0*/  BSSY.RECONVERGENT B1, `(.L_x_12) ;  /* 0x000001a000017945 */ /* 0x000fe80003800200 */
[----:B------:R-:W-:Y:S04]  /*07b0*/  BSSY.RELIABLE B0, `(.L_x_13) ;  /* 0x0000015000007945 */ /* 0x000fe80003800100 */
[----:B------:R-:W-:Y:S05]  /*07c0*/  @P3 BRA `(.L_x_14) ;  /* 0x0000000000203947 */ /* 0x000fea0003800000 */
[----:B--234-:R-:W2:Y:S02]  /*07d0*/  LDS R3, [UR8+0x34] ;  /* 0x00003408ff037984 */ /* 0x01cea40008000800 */
[----:B--2---:R-:W-:-:S05]  /*07e0*/  LOP3.LUT R3, R3, 0x38, RZ, 0xb8, !PT ;  /* 0x0000003803037812 */ /* 0x004fca00078eb8ff */
[----:B------:R2:W-:Y:S01]  /*07f0*/  STS [UR8+0x34], R3 ;  /* 0x00003403ff007988 */ /* 0x0005e20008000808 */
[----:B------:R-:W-:Y:S05]  /*0800*/  @P3 BRA `(.L_x_15) ;  /* 0x0000000000203947 */ /* 0x000fea0003800000 */
[----:B--2---:R-:W2:Y:S01]  /*0810*/  LDS R3, [UR8+0x8] ;  /* 0x00000808ff037984 */ /* 0x004ea20008000800 */
[----:B------:R-:W-:-:S05]  /*0820*/  IMAD.MOV.U32 R4, RZ, RZ, 0x780 ;  /* 0x00000780ff047424 */ /* 0x000fca00078e00ff */
[----:B--2---:R-:W-:-:S05]  /*0830*/  LOP3.LUT R3, R3, 0x300, R4, 0xd8, !PT ;  /* 0x0000030003037812 */ /* 0x004fca00078ed804 */
[----:B------:R5:W-:Y:S02]  /*0840*/  STS [UR8+0x8], R3 ;  /* 0x00000803ff007988 */ /* 0x000be40008000808 */
.L_x_14:
[----:B------:R-:W-:Y:S05]  /*0850*/  @P3 BRA `(.L_x_16) ;  /* 0x0000000000283947 */ /* 0x000fea0003800000 */
[----:B--2345:R-:W2:Y:S02]  /*0860*/  LDS R3, [UR8+0x8] ;  /* 0x00000808ff037984 */ /* 0x03cea40008000800 */
[----:B--2---:R-:W-:-:S05]  /*0870*/  LOP3.LUT R3, R3, 0x1800, RZ, 0xb8, !PT ;  /* 0x0000180003037812 */ /* 0x004fca00078eb8ff */
[----:B------:R3:W-:Y:S02]  /*0880*/  STS [UR8+0x8], R3 ;  /* 0x00000803ff007988 */ /* 0x0007e40008000808 */
.L_x_15:
[----:B------:R-:W-:Y:S05]  /*0890*/  @P3 BREAK.RELIABLE B0 ;  /* 0x0000000000003942 */ /* 0x000fea0003800100 */
[----:B------:R-:W-:Y:S05]  /*08a0*/  @P3 BRA `(.L_x_17) ;  /* 0x0000000000243947 */ /* 0x000fea0003800000 */
[----:B------:R-:W4:Y:S01]  /*08b0*/  LDS R4, [UR8+0x8] ;  /* 0x00000808ff047984 */ /* 0x000f220008000800 */
[----:B--23--:R-:W-:-:S05]  /*08c0*/  IMAD.MOV.U32 R3, RZ, RZ, 0x6000 ;  /* 0x00006000ff037424 */ /* 0x00cfca00078e00ff */
[----:B----4-:R-:W-:-:S04]  /*08d0*/  LOP3.LUT R3, R4, 0x4000, R3, 0xd8, !PT ;  /* 0x0000400004037812 */ /* 0x010fc800078ed803 */
[----:B------:R-:W-:-:S05]  /*08e0*/  LOP3.LUT R3, R3, 0x400000, RZ, 0xb8, !PT ;  /* 0x0040000003037812 */ /* 0x000fca00078eb8ff */
[----:B------:R2:W-:Y:S02]  /*08f0*/  STS [UR8+0x8], R3 ;  /* 0x00000803ff007988 */ /* 0x0005e40008000808 */
.L_x_16:
[----:B------:R-:W-:Y:S05]  /*0900*/  BSYNC.RELIABLE B0 ;  /* 0x0000000000007941 */ /* 0x000fea0003800100 */
.L_x_13:
[----:B--2345:R-:W2:Y:S02]  /*0910*/  @!P3 LDS R3, [UR8+0x8] ;  /* 0x00000808ff03b984 */ /* 0x03cea40008000800 */
[----:B--2---:R-:W-:-:S05]  /*0920*/  @!P3 LOP3.LUT R3, R3, 0x8000, RZ, 0xb8, !PT ;  /* 0x000080000303b812 */ /* 0x004fca00078eb8ff */
[----:B------:R4:W-:Y:S02]  /*0930*/  @!P3 STS [UR8+0x8], R3 ;  /* 0x00000803ff00b988 */ /* 0x0009e40008000808 */
.L_x_17:
[----:B------:R-:W-:Y:S05]  /*0940*/  BSYNC.RECONVERGENT B1 ;  /* 0x0000000000017941 */ /* 0x000fea0003800200 */
.L_x_12:
[----:B------:R-:W-:Y:S05]  /*0950*/  WARPSYNC.ALL ;  /* 0x0000000000007948 */ /* 0x000fea0003800000 */
[----:B------:R-:W-:Y:S01]  /*0960*/  NOP ;  /* 0x0000000000007918 */ /* 0x000fe20000000000 */
[----:B------:R-:W-:Y:S05]  /*0970*/  @P0 BRA `(.L_x_18) ;  /* 0x0000000000300947 */ /* 0x000fea0003800000 */
[----:B--234-:R-:W2:Y:S01]  /*0980*/  S2R R3, SR_LANEID ;  /* 0x0000000000037919 */ /* 0x01cea20000000000 */
[----:B------:R-:W-:Y:S05]  /*0990*/  WARPSYNC.ALL ;  /* 0x0000000000007948 */ /* 0x000fea0003800000 */
[----:B------:R-:W-:Y:S01]  /*09a0*/  NOP ;  /* 0x0000000000007918 */ /* 0x000fe20000000000 */
[----:B--2---:R-:W-:-:S05]  /*09b0*/  IMAD.SHL.U32 R3, R3, 0x4, RZ ;  /* 0x0000000403037824 */ /* 0x004fca00078e00ff */
[----:B------:R-:W2:Y:S01]  /*09c0*/  LDS R7, [R3+UR8] ;  /* 0x0000000803077984 */ /* 0x000ea20008000800 */
[----:B------:R-:W-:-:S05]  /*09d0*/  IADD3 R4, P1, PT, R3, UR24, RZ ;  /* 0x0000001803047c10 */ /* 0x000fca000ff3e0ff */
[----:B------:R-:W-:-:S05]  /*09e0*/  IMAD.X R5, RZ, RZ, UR25, P1 ;  /* 0x00000019ff057e24 */ /* 0x000fca00088e06ff */
[----:B--2---:R5:W2:Y:S01]  /*09f0*/  ATOMG.E.EXCH.STRONG.GPU PT, RZ, [R4], R7 ;  /* 0x0000000704ff73a8 */ /* 0x004aa200041ee100 */
[----:B------:R-:W-:-:S04]  /*0a00*/  DEPBAR {5,4,3,2,1,0} ;  /* 0x0000003f0000791a */ /* 0x000fc80000000000 */
[----:B------:R-:W3:Y:S02]  /*0a10*/  CCTL.E.C.LDCU.IV.DEEP [UR24] ;  /* 0x0000000018007540 */ /* 0x000ee40009c08000 */
[----:B---3--:R5:W-:Y:S01]  /*0a20*/  UTMACCTL.IV [UR24] ;  /* 0x00000000180079b9 */ /* 0x008be20008000000 */
[----:B------:R-:W-:Y:S01]  /*0a30*/  NOP ;  /* 0x0000000000007918 */ /* 0x000fe20000000000 */
.L_x_18:
[----:B------:R-:W-:Y:S05]  /*0a40*/  @P0 BRA `(.L_x_19) ;  /* 0x00000000000c0947 */ /* 0x000fea0003800000 */
[----:B------:R0:W-:Y:S01]  /*0a50*/  UTMACMDFLUSH ;  /* 0x00000000000079b7 */ /* 0x0001e20000000000 */
[----:B------:R-:W-:Y:S05]  /*0a60*/  @P0 BRA `(.L_x_19) ;  /* 0x0000000000040947 */ /* 0x000fea0003800000 */
[----:B------:R-:W-:-:S04]  /*0a70*/  DEPBAR.LE SB0, 0x0 ;  /* 0x000080000000791a */ /* 0x000fc80000000000 */
.L_x_19:
[----:B------:R-:W-:Y:S05]  /*0a80*/  WARPSYNC.ALL ;  /* 0x0000000000007948 */ /* 0x000fea0003800000 */
[----:B------:R-:W-:Y:S01]  /*0a90*/  NOP ;  /* 0x0000000000007918 */ /* 0x000fe20000000000 */
[----:B--2---:R-:W-:Y:S06]  /*0aa0*/  BAR.SYNC.DEFER_BLOCKING 0x0 ;  /* 0x0000000000007b1d */ /* 0x004fec0000010000 */
[----:B------:R-:W-:Y:S02]  /*0ab0*/  BSSY.RECONVERGENT B1, `(.L_x_20) ;  /* 0x000000b000017945 */ /* 0x000fe40003800200 */
[----:B------:R-:W-:Y:S06]  /*0ac0*/  BAR.SYNC.DEFER_BLOCKING 0x0 ;  /* 0x0000000000007b1d */ /* 0x000fec0000010000 */
[----:B------:R2:W-:Y:S01]  /*0ad0*/  @!P0 STS [R11], RZ ;  /* 0x000000ff0b008388 */ /* 0x0005e20000000800 */
[----:B------:R-:W-:Y:S01]  /*0ae0*/  NOP ;  /* 0x0000000000007918 */ /* 0x000fe20000000000 */
[----:B------:R-:W-:Y:S05]  /*0af0*/  @P3 BRA `(.L_x_21) ;  /* 0x0000000000183947 */ /* 0x000fea0003800000 */
[----:B---34-:R-:W3:Y:S01]  /*0b00*/  LDS R3, [UR8+0x8] ;  /* 0x00000808ff037984 */ /* 0x018ee20008000800 */
[----:B-----5:R-:W4:Y:S01]  /*0b10*/  LDC.64 R6, c[0x0][0x388] ;  /* 0x0000e200ff067b82 */ /* 0x020f220000000a00 */
[----:B------:R-:W-:Y:S02]  /*0b20*/  IMAD.MOV.U32 R4, RZ, RZ, 0x70 ;  /* 0x00000070ff047424 */ /* 0x000fe400078e00ff */
[----:B----4-:R4:W-:Y:S03]  /*0b30*/  STS.64 [UR8], R6 ;  /* 0x00000006ff007988 */ /* 0x0109e60008000a08 */
[----:B---3--:R-:W-:-:S05]  /*0b40*/  LOP3.LUT R3, R3, 0x10, R4, 0xd8, !PT ;  /* 0x0000001003037812 */ /* 0x008fca00078ed804 */
[----:B------:R4:W-:Y:S02]  /*0b50*/  STS [UR8+0x8], R3 ;  /* 0x00000803ff007988 */ /* 0x0009e40008000808 */
.L_x_21:
[----:B-----5:R-:W-:Y:S05]  /*0b60*/  BSYNC.RECONVERGENT B1 ;  /* 0x0000000000017941 */ /* 0x020fea0003800200 */
.L_x_20:
[----:B------:R-:W-:Y:S04]  /*0b70*/  BSSY.RECONVERGENT B2, `(.L_x_22) ;  /* 0x000000f000027945 */ /* 0x000fe80003800200 */
[----:B------:R-:W-:Y:S04]  /*0b80*/  BSSY.RELIABLE B1, `(.L_x_23) ;  /* 0x000000c000017945 */ /* 0x000fe80003800100 */
[----:B------:R-:W-:Y:S05]  /*0b90*/  @P3 BRA `(.L_x_24) ;  /* 0x0000000000283947 */ /* 0x000fea0003800000 */
[----:B---34-:R-:W3:Y:S01]  /*0ba0*/  LDS R3, [UR8+0x34] ;  /* 0x00003408ff037984 */ /* 0x018ee20008000800 */
[----:B------:R-:W-:Y:S01]  /*0bb0*/  IMAD.MOV.U32 R4, RZ, RZ, 0x1f000000 ;  /* 0x1f000000ff047424 */ /* 0x000fe200078e00ff */
[----:B------:R-:W-:Y:S05]  /*0bc0*/  @P3 BREAK.RELIABLE B1 ;  /* 0x0000000000013942 */ /* 0x000fea0003800100 */
[----:B---3--:R-:W-:-:S05]  /*0bd0*/  LOP3.LUT R3, R3, 0xff000000, R4, 0xb8, !PT ;  /* 0xff00000003037812 */ /* 0x008fca00078eb804 */
[----:B------:R3:W-:Y:S01]  /*0be0*/  STS [UR8+0x34], R3 ;  /* 0x00003403ff007988 */ /* 0x0007e20008000808 */
[----:B------:R-:W-:Y:S05]  /*0bf0*/  @P3 BRA `(.L_x_25) ;  /* 0x0000000000183947 */ /* 0x000fea0003800000 */
[----:B------:R-:W4:Y:S01]  /*0c00*/  LDS R4, [UR8+0x38] ;  /* 0x00003808ff047984 */ /* 0x000f220008000800 */
[----:B---3--:R-:W-:-:S05]  /*0c10*/  IMAD.MOV.U32 R3, RZ, RZ, 0x7f ;  /* 0x0000007fff037424 */ /* 0x008fca00078e00ff */
[----:B----4-:R-:W-:-:S05]  /*0c20*/  LOP3.LUT R3, R4, 0xff, R3, 0xb8, !PT ;  /* 0x000000ff04037812 */ /* 0x010fca00078eb803 */
[----:B------:R5:W-:Y:S02]  /*0c30*/  STS [UR8+0x38], R3 ;  /* 0x00003803ff007988 */ /* 0x000be40008000808 */
.L_x_24:
[----:B------:R-:W-:Y:S05]  /*0c40*/  BSYNC.RELIABLE B1 ;  /* 0x0000000000017941 */ /* 0x000fea0003800100 */
.L_x_23:
[----:B------:R2:W-:Y:S02]  /*0c50*/  @!P3 STS [UR8+0x20], R12 ;  /* 0x0000200cff00b988 */ /* 0x0005e40008000808 */
.L_x_25:
[----:B------:R-:W-:Y:S05]  /*0c60*/  BSYNC.RECONVERGENT B2 ;  /* 0x0000000000027941 */ /* 0x000fea0003800200 */
.L_x_22:
[----:B------:R-:W-:Y:S05]  /*0c70*/  WARPSYNC.ALL ;  /* 0x0000000000007948 */ /* 0x000fea0003800000 */
[----:B------:R-:W-:Y:S01]  /*0c80*/  NOP ;  /* 0x0000000000007918 */ /* 0x000fe20000000000 */
[----:B---345:R-:W3:Y:S01]  /*0c90*/  LDC R3, c[0x0][0x39c] ;  /* 0x0000e700ff037b82 */ /* 0x038ee20000000800 */
[----:B------:R-:W-:Y:S01]  /*0ca0*/  BSSY.RECONVERGENT B2, `(.L_x_26) ;  /* 0x0000010000027945 */ /* 0x000fe20003800200 */
[----:B---3--:R-:W-:-:S05]  /*0cb0*/  VIADD R3, R3, 0xffffffff ;  /* 0xffffffff03037836 */ /* 0x008fca0000000000 */
[----:B------:R3:W-:Y:S01]  /*0cc0*/  @!P3 STS [UR8+0x24], R3 ;  /* 0x00002403ff00b988 */ /* 0x0007e20008000808 */
[----:B------:R-:W-:Y:S05]  /*0cd0*/  @P3 BRA `(.L_x_27) ;  /* 0x0000000000303947 */ /* 0x000fea0003800000 */
[----:B------:R-:W4:Y:S01]  /*0ce0*/  LDS R5, [UR8+0x34] ;  /* 0x00003408ff057984 */ /* 0x000f220008000800 */
[----:B------:R-:W5:Y:S03]  /*0cf0*/  LDC.64 R6, c[0x0][0x3b0] ;  /* 0x0000ec00ff067b82 */ /* 0x000f660000000a00 */
[----:B------:R-:W2:Y:S01]  /*0d00*/  LDS R4, [UR8+0x1c] ;  /* 0x00001c08ff047984 */ /* 0x000ea20008000800 */
[C---:B-----5:R-:W-:Y:S01]  /*0d10*/  SHF.L.U64.HI R7, R6.reuse, 0x1, R7 ;  /* 0x0000000106077819 */ /* 0x060fe20000010207 */
[----:B------:R-:W-:-:S03]  /*0d20*/  IMAD.SHL.U32 R6, R6, 0x2, RZ ;  /* 0x0000000206067824 */ /* 0x000fc600078e00ff */
[--C-:B------:R-:W-:Y:S02]  /*0d30*/  SHF.R.U32.HI R9, RZ, 0x4, R7.reuse ;  /* 0x00000004ff097819 */ /* 0x100fe40000011607 */
[----:B------:R-:W-:-:S05]  /*0d40*/  SHF.R.U64 R6, R6, 0x4, R7 ;  /* 0x0000000406067819 */ /* 0x000fca0000001207 */
[----:B------:R5:W-:Y:S01]  /*0d50*/  STS [UR8+0xc], R6 ;  /* 0x00000c06ff007988 */ /* 0x000be20008000808 */
[----:B----4-:R-:W-:Y:S02]  /*0d60*/  LOP3.LUT R5, R5, 0x7, RZ, 0xb8, !PT ;  /* 0x0000000705057812 */ /* 0x010fe400078eb8ff */
[----:B--2---:R-:W-:-:S03]  /*0d70*/  LOP3.LUT R4, R4, 0xf, R9, 0xb8, !PT ;  /* 0x0000000f04047812 */ /* 0x004fc600078eb809 */
[----:B------:R5:W-:Y:S04]  /*0d80*/  STS [UR8+0x34], R5 ;  /* 0x00003405ff007988 */ /* 0x000be80008000808 */
[----:B------:R5:W-:Y:S02]  /*0d90*/  STS [UR8+0x1c], R4 ;  /* 0x00001c04ff007988 */ /* 0x000be40008000808 */
.L_x_27:
[----:B------:R-:W-:Y:S05]  /*0da0*/  BSYNC.RECONVERGENT B2 ;  /* 0x0000000000027941 */ /* 0x000fea0003800200 */
.L_x_26:
[----:B------:R-:W-:Y:S04]  /*0db0*/  BSSY.RECONVERGENT B3, `(.L_x_28) ;  /* 0x000001a000037945 */ /* 0x000fe80003800200 */
[----:B------:R-:W-:Y:S04]  /*0dc0*/  BSSY.RELIABLE B2, `(.L_x_29) ;  /* 0x0000015000027945 */ /* 0x000fe80003800100 */
[----:B------:R-:W-:Y:S05]  /*0dd0*/  @P3 BRA `(.L_x_30) ;  /* 0x0000000000203947 */ /* 0x000fea0003800000 */
[----:B-----5:R-:W4:Y:S02]  /*0de0*/  LDS R4, [UR8+0x34] ;  /* 0x00003408ff047984 */ /* 0x020f240008000800 */
[----:B----4-:R-:W-:-:S05]  /*0df0*/  LOP3.LUT R4, R4, 0x38, RZ, 0xb8, !PT ;  /* 0x0000003804047812 */ /* 0x010fca00078eb8ff */
[----:B------:R4:W-:Y:S01]  /*0e00*/  STS [UR8+0x34], R4 ;  /* 0x00003404ff007988 */ /* 0x0009e20008000808 */
[----:B------:R-:W-:Y:S05]  /*0e10*/  @P3 BRA `(.L_x_31) ;  /* 0x0000000000203947 */ /* 0x000fea0003800000 */
[----:B----4-:R-:W4:Y:S01]  /*0e20*/  LDS R4, [UR8+0x8] ;  /* 0x00000808ff047984 */ /* 0x010f220008000800 */
[----:B------:R-:W-:-:S05]  /*0e30*/  IMAD.MOV.U32 R5, RZ, RZ, 0x780 ;  /* 0x00000780ff057424 */ /* 0x000fca00078e00ff */
[----:B----4-:R-:W-:-:S05]  /*0e40*/  LOP3.LUT R4, R4, 0x300, R5, 0xd8, !PT ;  /* 0x0000030004047812 */ /* 0x010fca00078ed805 */
[----:B------:R4:W-:Y:S02]  /*0e50*/  STS [UR8+0x8], R4 ;  /* 0x00000804ff007988 */ /* 0x0009e40008000808 */
.L_x_30:
[----:B------:R-:W-:Y:S05]  /*0e60*/  @P3 BRA `(.L_x_32) ;  /* 0x0000000000283947 */ /* 0x000fea0003800000 */
[----:B----45:R-:W4:Y:S02]  /*0e70*/  LDS R4, [UR8+0x8] ;  /* 0x00000808ff047984 */ /* 0x030f240008000800 */
[----:B----4-:R-:W-:-:S05]  /*0e80*/  LOP3.LUT R4, R4, 0x1800, RZ, 0xb8, !PT ;  /* 0x0000180004047812 */ /* 0x010fca00078eb8ff */
[----:B------:R5:W-:Y:S02]  /*0e90*/  STS [UR8+0x8], R4 ;  /* 0x00000804ff007988 */ /* 0x000be40008000808 */
.L_x_31:
[----:B------:R-:W-:Y:S05]  /*0ea0*/  @P3 BREAK.RELIABLE B2 ;  /* 0x0000000000023942 */ /* 0x000fea0003800100 */
[----:B------:R-:W-:Y:S05]  /*0eb0*/  @P3 BRA `(.L_x_33) ;  /* 0x0000000000243947 */ /* 0x000fea0003800000 */
[----:B----45:R-:W4:Y:S01]  /*0ec0*/  LDS R4, [UR8+0x8] ;  /* 0x00000808ff047984 */ /* 0x030f220008000800 */
[----:B------:R-:W-:-:S05]  /*0ed0*/  IMAD.MOV.U32 R5, RZ, RZ, 0x6000 ;  /* 0x00006000ff057424 */ /* 0x000fca00078e00ff */
[----:B----4-:R-:W-:-:S04]  /*0ee0*/  LOP3.LUT R4, R4, 0x4000, R5, 0xd8, !PT ;  /* 0x0000400004047812 */ /* 0x010fc800078ed805 */
[----:B------:R-:W-:-:S05]  /*0ef0*/  LOP3.LUT R4, R4, 0x400000, RZ, 0xb8, !PT ;  /* 0x0040000004047812 */ /* 0x000fca00078eb8ff */
[----:B------:R4:W-:Y:S02]  /*0f00*/  STS [UR8+0x8], R4 ;  /* 0x00000804ff007988 */ /* 0x0009e40008000808 */
.L_x_32:
[----:B------:R-:W-:Y:S05]  /*0f10*/  BSYNC.RELIABLE B2 ;  /* 0x0000000000027941 */ /* 0x000fea0003800100 */
.L_x_29:
[----:B----45:R-:W4:Y:S02]  /*0f20*/  @!P3 LDS R4, [UR8+0x8] ;  /* 0x00000808ff04b984 */ /* 0x030f240008000800 */
[----:B----4-:R-:W-:-:S05]  /*0f30*/  @!P3 LOP3.LUT R4, R4, 0x8000, RZ, 0xb8, !PT ;  /* 0x000080000404b812 */ /* 0x010fca00078eb8ff */
[----:B------:R4:W-:Y:S02]  /*0f40*/  @!P3 STS [UR8+0x8], R4 ;  /* 0x00000804ff00b988 */ /* 0x0009e40008000808 */
.L_x_33:
[----:B------:R-:W-:Y:S05]  /*0f50*/  BSYNC.RECONVERGENT B3 ;  /* 0x0000000000037941 */ /* 0x000fea0003800200 */
.L_x_28:
[----:B------:R-:W-:Y:S05]  /*0f60*/  WARPSYNC.ALL ;  /* 0x0000000000007948 */ /* 0x000fea0003800000 */
[----:B------:R-:W-:Y:S01]  /*0f70*/  NOP ;  /* 0x0000000000007918 */ /* 0x000fe20000000000 */
[----:B------:R-:W-:-:S04]  /*0f80*/  UIADD3 UR5, UPT, UPT, UR4, 0x80, URZ ;  /* 0x0000008004057890 */ /* 0x000fc8000fffe0ff */
[----:B------:R-:W-:-:S04]  /*0f90*/  UIADD3 UR26, UP0, UPT, UR5, UR20, URZ ;  /* 0x00000014051a7290 */ /* 0x000fc8000ff1e0ff */
[----:B------:R-:W-:Y:S01]  /*0fa0*/  ULEA.HI.X.SX32 UR27, UR5, UR21, 0x1, UP0 ;  /* 0x00000015051b7291 */ /* 0x000fe200080f0eff */
[----:B------:R-:W-:Y:S11]  /*0fb0*/  @P0 BRA `(.L_x_34) ;  /* 0x0000000000300947 */ /* 0x000ff60003800000 */
[----:B----45:R-:W4:Y:S01]  /*0fc0*/  S2R R4, SR_LANEID ;  /* 0x0000000000047919 */ /* 0x030f220000000000 */
[----:B------:R-:W-:Y:S05]  /*0fd0*/  WARPSYNC.ALL ;  /* 0x0000000000007948 */ /* 0x000fea0003800000 */
[----:B------:R-:W-:Y:S01]  /*0fe0*/  NOP ;  /* 0x0000000000007918 */ /* 0x000fe20000000000 */
[----:B----4-:R-:W-:-:S05]  /*0ff0*/  IMAD.SHL.U32 R6, R4, 0x4, RZ ;  /* 0x0000000404067824 */ /* 0x010fca00078e00ff */
[----:B------:R-:W4:Y:S01]  /*1000*/  LDS R7, [R6+UR8] ;  /* 0x0000000806077984 */ /* 0x000f220008000800 */
[----:B------:R-:W-:-:S05]  /*1010*/  IADD3 R4, P1, PT, R6, UR26, RZ ;  /* 0x0000001a06047c10 */ /* 0x000fca000ff3e0ff */
[----:B------:R-:W-:-:S05]  /*1020*/  IMAD.X R5, RZ, RZ, UR27, P1 ;  /* 0x0000001bff057e24 */ /* 0x000fca00088e06ff */
[----:B----4-:R4:W5:Y:S01]  /*1030*/  ATOMG.E.EXCH.STRONG.GPU PT, RZ, [R4], R7 ;  /* 0x0000000704ff73a8 */ /* 0x01096200041ee100 */
[----:B------:R-:W-:-:S04]  /*1040*/  DEPBAR {5,4,3,2,1,0} ;  /* 0x0000003f0000791a */ /* 0x000fc80000000000 */
[----:B------:R-:W2:Y:S02]  /*1050*/  CCTL.E.C.LDCU.IV.DEEP [UR26] ;  /* 0x000000001a007540 */ /* 0x000ea40009c08000 */
[----:B--2---:R4:W-:Y:S01]  /*1060*/  UTMACCTL.IV [UR26] ;  /* 0x000000001a0079b9 */ /* 0x0049e20008000000 */
[----:B------:R-:W-:Y:S01]  /*1070*/  NOP ;  /* 0x0000000000007918 */ /* 0x000fe20000000000 */
.L_x_34:
[----:B------:R-:W-:Y:S05]  /*1080*/  @P0 BRA `(.L_x_35) ;  /* 0x00000000000c0947 */ /* 0x000fea0003800000 */
[----:B------:R0:W-:Y:S01]  /*1090*/  UTMACMDFLUSH ;  /* 0x00000000000079b7 */ /* 0x0001e20000000000 */
[----:B------:R-:W-:Y:S05]  /*10a0*/  @P0 BRA `(.L_x_35) ;  /* 0x0000000000040947 */ /* 0x000fea0003800000 */
[----:B------:R-:W-:-:S04]  /*10b0*/  DEPBAR.LE SB0, 0x0 ;  /* 0x000080000000791a */ /* 0x000fc80000000000 */
.L_x_35:
[----:B------:R-:W-:Y:S05]  /*10c0*/  WARPSYNC.ALL ;  /* 0x0000000000007948 */ /* 0x000fea0003800000 */
[----:B------:R-:W-:Y:S01]  /*10d0*/  NOP ;  /* 0x0000000000007918 */ /* 0x000fe20000000000 */
[----:B-----5:R-:W-:Y:S06]  /*10e0*/  BAR.SYNC.DEFER_BLOCKING 0x0 ;  /* 0x0000000000007b1d */ /* 0x020fec0000010000 */
[----:B------:R-:W-:Y:S02]  /*10f0*/  BSSY.RECONVERGENT B3, `(.L_x_36) ;  /* 0x000000b000037945 */ /* 0x000fe40003800200 */
[----:B------:R-:W-:Y:S06]  /*1100*/  BAR.SYNC.DEFER_BLOCKING 0x0 ;  /* 0x0000000000007b1d */ /* 0x000fec0000010000 */
[----:B------:R5:W-:Y:S01]  /*1110*/  @!P0 STS [R11], RZ ;  /* 0x000000ff0b008388 */ /* 0x000be20000000800 */
[----:B------:R-:W-:Y:S01]  /*1120*/  NOP ;  /* 0x0000000000007918 */ /* 0x000fe20000000000 */
[----:B------:R-:W-:Y:S05]  /*1130*/  @P3 BRA `(.L_x_37) ;  /* 0x0000000000183947 */ /* 0x000fea0003800000 */
[----:B----4-:R-:W4:Y:S01]  /*1140*/  LDS R4, [UR8+0x8] ;  /* 0x00000808ff047984 */ /* 0x010f220008000800 */
[----:B------:R-:W2:Y:S01]  /*1150*/  LDC.64 R6, c[0x0][0x390] ;  /* 0x0000e400ff067b82 */ /* 0x000ea20000000a00 */
[----:B------:R-:W-:Y:S02]  /*1160*/  IMAD.MOV.U32 R5, RZ, RZ, 0x70 ;  /* 0x00000070ff057424 */ /* 0x000fe400078e00ff */
[----:B--2---:R2:W-:Y:S03]  /*1170*/  STS.64 [UR8], R6 ;  /* 0x00000006ff007988 */ /* 0x0045e60008000a08 */
[----:B----4-:R-:W-:-:S05]  /*1180*/  LOP3.LUT R4, R4, 0x10, R5, 0xd8, !PT ;  /* 0x0000001004047812 */ /* 0x010fca00078ed805 */
[----:B------:R2:W-:Y:S02]  /*1190*/  STS [UR8+0x8], R4 ;  /* 0x00000804ff007988 */ /* 0x0005e40008000808 */
.L_x_37:
[----:B----4-:R-:W-:Y:S05]  /*11a0*/  BSYNC.RECONVERGENT B3 ;  /* 0x0000000000037941 */ /* 0x010fea0003800200 */
.L_x_36:
[----:B------:R-:W-:Y:S04]  /*11b0*/  BSSY.RECONVERGENT B4, `(.L_x_38) ;  /* 0x0000011000047945 */ /* 0x000fe80003800200 */
[----:B------:R-:W-:Y:S04]  /*11c0*/  BSSY.RELIABLE B3, `(.L_x_39) ;  /* 0x000000e000037945 */ /* 0x000fe80003800100 */
[----:B------:R-:W-:Y:S05]  /*11d0*/  @P3 BRA `(.L_x_40) ;  /* 0x0000000000243947 */ /* 0x000fea0003800000 */
[----:B--2---:R-:W2:Y:S01]  /*11e0*/  LDS R4, [UR8+0x34] ;  /* 0x00003408ff047984 */ /* 0x004ea20008000800 */
[----:B------:R-:W-:-:S05]  /*11f0*/  IMAD.MOV.U32 R5, RZ, RZ, 0x3f000000 ;  /* 0x3f000000ff057424 */ /* 0x000fca00078e00ff */
[----:B--2---:R-:W-:-:S05]  /*1200*/  LOP3.LUT R4, R4, 0xff000000, R5, 0xb8, !PT ;  /* 0xff00000004047812 */ /* 0x004fca00078eb805 */
[----:B------:R2:W-:Y:S01]  /*1210*/  STS [UR8+0x34], R4 ;  /* 0x00003404ff007988 */ /* 0x0005e20008000808 */
[----:B------:R-:W-:Y:S05]  /*1220*/  @P3 BRA `(.L_x_41) ;  /* 0x00000000001c3947 */ /* 0x000fea0003800000 */
[----:B--2---:R-:W2:Y:S01]  /*1230*/  LDS R4, [UR8+0x38] ;  /* 0x00003808ff047984 */ /* 0x004ea20008000800 */
[----:B------:R-:W-:-:S05]  /*1240*/  IMAD.MOV.U32 R5, RZ, RZ, 0x3f ;  /* 0x0000003fff057424 */ /* 0x000fca00078e00ff */
[----:B--2---:R-:W-:-:S05]  /*1250*/  LOP3.LUT R4, R4, 0xff, R5, 0xb8, !PT ;  /* 0x000000ff04047812 */ /* 0x004fca00078eb805 */
[----:B------:R4:W-:Y:S02]  /*1260*/  STS [UR8+0x38], R4 ;  /* 0x00003804ff007988 */ /* 0x0009e40008000808 */
.L_x_40:
[----:B------:R-:W-:Y:S05]  /*1270*/  @P3 BREAK.RELIABLE B3 ;  /* 0x0000000000033942 */ /* 0x000fea0003800100 */
[----:B------:R-:W-:Y:S05]  /*1280*/  @P3 BRA `(.L_x_42) ;  /* 0x00000000000c3947 */ /* 0x000fea0003800000 */
[----:B------:R2:W-:Y:S02]  /*1290*/  STS [UR8+0x20], R3 ;  /* 0x00002003ff007988 */ /* 0x0005e40008000808 */
.L_x_41:
[----:B------:R-:W-:Y:S05]  /*12a0*/  BSYNC.RELIABLE B3 ;  /* 0x0000000000037941 */ /* 0x000fea0003800100 */
.L_x_39:
[----:B------:R2:W-:Y:S02]  /*12b0*/  @!P3 STS [UR8+0x24], R2 ;  /* 0x00002402ff00b988 */ /* 0x0005e40008000808 */
.L_x_42:
[----:B------:R-:W-:Y:S05]  /*12c0*/  BSYNC.RECONVERGENT B4 ;  /* 0x0000000000047941 */ /* 0x000fea0003800200 */
.L_x_38:
[----:B------:R-:W-:Y:S05]  /*12d0*/  WARPSYNC.ALL ;  /* 0x0000000000007948 */ /* 0x000fea0003800000 */
[----:B------:R-:W-:Y:S01]  /*12e0*/  NOP ;  /* 0x0000000000007918 */ /* 0x000fe20000000000 */
[----:B------:R-:W-:Y:S04]  /*12f0*/  BSSY.RECONVERGENT B4, `(.L_x_43) ;  /* 0x000000e000047945 */ /* 0x000fe80003800200 */
[----:B------:R-:W-:Y:S05]  /*1300*/  @P3 BRA `(.L_x_44) ;  /* 0x0000000000303947 */ /* 0x000fea0003800000 */
[----:B--23--:R-:W2:Y:S01]  /*1310*/  LDS R3, [UR8+0x34] ;  /* 0x00003408ff037984 */ /* 0x00cea20008000800 */
[----:B----4-:R-:W3:Y:S03]  /*1320*/  LDC.64 R4, c[0x0][0x3b8] ;  /* 0x0000ee00ff047b82 */ /* 0x010ee60000000a00 */
[----:B------:R-:W4:Y:S01]  /*1330*/  LDS R2, [UR8+0x1c] ;  /* 0x00001c08ff027984 */ /* 0x000f220008000800 */
[C---:B---3--:R-:W-:Y:S01]  /*1340*/  SHF.L.U64.HI R5, R4.reuse, 0x1, R5 ;  /* 0x0000000104057819 */ /* 0x048fe20000010205 */
[----:B------:R-:W-:-:S03]  /*1350*/  IMAD.SHL.U32 R4, R4, 0x2, RZ ;  /* 0x0000000204047824 */ /* 0x000fc600078e00ff */
[--C-:B------:R-:W-:Y:S02]  /*1360*/  SHF.R.U32.HI R7, RZ, 0x4, R5.reuse ;  /* 0x00000004ff077819 */ /* 0x100fe40000011605 */
[----:B------:R-:W-:-:S05]  /*1370*/  SHF.R.U64 R4, R4, 0x4, R5 ;  /* 0x0000000404047819 */ /* 0x000fca0000001205 */
[----:B------:R3:W-:Y:S01]  /*1380*/  STS [UR8+0xc], R4 ;  /* 0x00000c04ff007988 */ /* 0x0007e20008000808 */
[----:B--2---:R-:W-:Y:S02]  /*1390*/  LOP3.LUT R3, R3, 0x7, RZ, 0xb8, !PT ;  /* 0x0000000703037812 */ /* 0x004fe400078eb8ff */
[----:B----4-:R-:W-:-:S03]  /*13a0*/  LOP3.LUT R2, R2, 0xf, R7, 0xb8, !PT ;  /* 0x0000000f02027812 */ /* 0x010fc600078eb807 */
[----:B------:R3:W-:Y:S04]  /*13b0*/  STS [UR8+0x34], R3 ;  /* 0x00003403ff007988 */ /* 0x0007e80008000808 */
[----:B------:R3:W-:Y:S02]  /*13c0*/  STS [UR8+0x1c], R2 ;  /* 0x00001c02ff007988 */ /* 0x0007e40008000808 */
.L_x_44:
[----:B------:R-:W-:Y:S05]  /*13d0*/  BSYNC.RECONVERGENT B4 ;  /* 0x0000000000047941 */ /* 0x000fea0003800200 */
.L_x_43:
[----:B------:R-:W-:Y:S04]  /*13e0*/  BSSY.RECONVERGENT B5, `(.L_x_45) ;  /* 0x000001a000057945 */ /* 0x000fe80003800200 */
[----:B------:R-:W-:Y:S04]  /*13f0*/  BSSY.RELIABLE B4, `(.L_x_46) ;  /* 0x0000015000047945 */ /* 0x000fe80003800100 */
[----:B------:R-:W-:Y:S05]  /*1400*/  @P3 BRA `(.L_x_47) ;  /* 0x0000000000203947 */ /* 0x000fea0003800000 */
[----:B--23--:R-:W2:Y:S02]  /*1410*/  LDS R2, [UR8+0x34] ;  /* 0x00003408ff027984 */ /* 0x00cea40008000800 */
[----:B--2---:R-:W-:-:S05]  /*1420*/  LOP3.LUT R2, R2, 0x38, RZ, 0xb8, !PT ;  /* 0x0000003802027812 */ /* 0x004fca00078eb8ff */
[----:B------:R2:W-:Y:S01]  /*1430*/  STS [UR8+0x34], R2 ;  /* 0x00003402ff007988 */ /* 0x0005e20008000808 */
[----:B------:R-:W-:Y:S05]  /*1440*/  @P3 BRA `(.L_x_48) ;  /* 0x0000000000203947 */ /* 0x000fea0003800000 */
[----:B--2---:R-:W2:Y:S01]  /*1450*/  LDS R2, [UR8+0x8] ;  /* 0x00000808ff027984 */ /* 0x004ea20008000800 */
[----:B------:R-:W-:-:S05]  /*1460*/  IMAD.MOV.U32 R3, RZ, RZ, 0x780 ;  /* 0x00000780ff037424 */ /* 0x000fca00078e00ff */
[----:B--2---:R-:W-:-:S05]  /*1470*/  LOP3.LUT R2, R2, 0x300, R3, 0xd8, !PT ;  /* 0x0000030002027812 */ /* 0x004fca00078ed803 */
[----:B------:R2:W-:Y:S02]  /*1480*/  STS [UR8+0x8], R2 ;  /* 0x00000802ff007988 */ /* 0x0005e40008000808 */
.L_x_47:
[----:B------:R-:W-:Y:S05]  /*1490*/  @P3 BRA `(.L_x_49) ;  /* 0x0000000000283947 */ /* 0x000fea0003800000 */
[----:B--23--:R-:W2:Y:S02]  /*14a0*/  LDS R2, [UR8+0x8] ;  /* 0x00000808ff027984 */ /* 0x00cea40008000800 */
[----:B--2---:R-:W-:-:S05]  /*14b0*/  LOP3.LUT R2, R2, 0x1800, RZ, 0xb8, !PT ;  /* 0x0000180002027812 */ /* 0x004fca00078eb8ff */
[----:B------:R3:W-:Y:S02]  /*14c0*/  STS [UR8+0x8], R2 ;  /* 0x00000802ff007988 */ /* 0x0007e40008000808 */
.L_x_48:
[----:B------:R-:W-:Y:S05]  /*14d0*/  @P3 BREAK.RELIABLE B4 ;  /* 0x0000000000043942 */ /* 0x000fea0003800100 */
[----:B------:R-:W-:Y:S05]  /*14e0*/  @P3 BRA `(.L_x_50) ;  /* 0x0000000000243947 */ /* 0x000fea0003800000 */
[----:B--23--:R-:W2:Y:S01]  /*14f0*/  LDS R2, [UR8+0x8] ;  /* 0x00000808ff027984 */ /* 0x00cea20008000800 */
[----:B------:R-:W-:-:S05]  /*1500*/  IMAD.MOV.U32 R3, RZ, RZ, 0x6000 ;  /* 0x00006000ff037424 */ /* 0x000fca00078e00ff */
[----:B--2---:R-:W-:-:S04]  /*1510*/  LOP3.LUT R2, R2, 0x6000, R3, 0xd8, !PT ;  /* 0x0000600002027812 */ /* 0x004fc800078ed803 */
[----:B------:R-:W-:-:S05]  /*1520*/  LOP3.LUT R2, R2, 0x400000, RZ, 0xb8, !PT ;  /* 0x0040000002027812 */ /* 0x000fca00078eb8ff */
[----:B------:R2:W-:Y:S02]  /*1530*/  STS [UR8+0x8], R2 ;  /* 0x00000802ff007988 */ /* 0x0005e40008000808 */
.L_x_49:
[----:B------:R-:W-:Y:S05]  /*1540*/  BSYNC.RELIABLE B4 ;  /* 0x0000000000047941 */ /* 0x000fea0003800100 */
.L_x_46:
[----:B--23--:R-:W2:Y:S02]  /*1550*/  @!P3 LDS R2, [UR8+0x8] ;  /* 0x00000808ff02b984 */ /* 0x00cea40008000800 */
[----:B--2---:R-:W-:-:S05]  /*1560*/  @!P3 LOP3.LUT R2, R2, 0x8000, RZ, 0xb8, !PT ;  /* 0x000080000202b812 */ /* 0x004fca00078eb8ff */
[----:B------:R2:W-:Y:S02]  /*1570*/  @!P3 STS [UR8+0x8], R2 ;  /* 0x00000802ff00b988 */ /* 0x0005e40008000808 */
.L_x_50:
[----:B------:R-:W-:Y:S05]  /*1580*/  BSYNC.RECONVERGENT B5 ;  /* 0x0000000000057941 */ /* 0x000fea0003800200 */
.L_x_45:
[----:B------:R-:W-:Y:S05]  /*1590*/  WARPSYNC.ALL ;  /* 0x0000000000007948 */ /* 0x000fea0003800000 */
[----:B------:R-:W-:Y:S01]  /*15a0*/  NOP ;  /* 0x0000000000007918 */ /* 0x000fe20000000000 */
[----:B------:R-:W-:-:S04]  /*15b0*/  UIADD3 UR4, UPT, UPT, UR4, 0x100, URZ ;  /* 0x0000010004047890 */ /* 0x000fc8000fffe0ff */
[----:B------:R-:W-:-:S04]  /*15c0*/  UIADD3 UR20, UP0, UPT, UR4, UR20, URZ ;  /* 0x0000001404147290 */ /* 0x000fc8000ff1e0ff */
[----:B------:R-:W-:Y:S01]  /*15d0*/  ULEA.HI.X.SX32 UR21, UR4, UR21, 0x1, UP0 ;  /* 0x0000001504157291 */ /* 0x000fe200080f0eff */
[----:B------:R-:W-:Y:S11]  /*15e0*/  @P0 BRA `(.L_x_51) ;  /* 0x0000000000300947 */ /* 0x000ff60003800000 */
[----:B--23--:R-:W2:Y:S01]  /*15f0*/  S2R R2, SR_LANEID ;  /* 0x0000000000027919 */ /* 0x00cea20000000000 */
[----:B------:R-:W-:Y:S05]  /*1600*/  WARPSYNC.ALL ;  /* 0x0000000000007948 */ /* 0x000fea0003800000 */
[----:B------:R-:W-:Y:S01]  /*1610*/  NOP ;  /* 0x0000000000007918 */ /* 0x000fe20000000000 */
[----:B--2-4-:R-:W-:-:S05]  /*1620*/  IMAD.SHL.U32 R4, R2, 0x4, RZ ;  /* 0x0000000402047824 */ /* 0x014fca00078e00ff */
[----:B------:R-:W2:Y:S01]  /*1630*/  LDS R5, [R4+UR8] ;  /* 0x0000000804057984 */ /* 0x000ea20008000800 */
[----:B------:R-:W-:-:S05]  /*1640*/  IADD3 R2, P1, PT, R4, UR20, RZ ;  /* 0x0000001404027c10 */ /* 0x000fca000ff3e0ff */
[----:B------:R-:W-:-:S05]  /*1650*/  IMAD.X R3, RZ, RZ, UR21, P1 ;  /* 0x00000015ff037e24 */ /* 0x000fca00088e06ff */
[----:B--2---:R2:W3:Y:S01]  /*1660*/  ATOMG.E.EXCH.STRONG.GPU PT, RZ, [R2], R5 ;  /* 0x0000000502ff73a8 */ /* 0x0044e200041ee100 */
[----:B------:R-:W-:-:S04]  /*1670*/  DEPBAR {5,4,3,2,1,0} ;  /* 0x0000003f0000791a */ /* 0x000fc80000000000 */
[----:B------:R-:W4:Y:S02]  /*1680*/  CCTL.E.C.LDCU.IV.DEEP [UR20] ;  /* 0x0000000014007540 */ /* 0x000f240009c08000 */
[----:B----4-:R2:W-:Y:S01]  /*1690*/  UTMACCTL.IV [UR20] ;  /* 0x00000000140079b9 */ /* 0x0105e20008000000 */
[----:B------:R-:W-:Y:S01]  /*16a0*/  NOP ;  /* 0x0000000000007918 */ /* 0x000fe20000000000 */
.L_x_51:
[----:B------:R-:W-:Y:S05]  /*16b0*/  @P0 BRA `(.L_x_52) ;  /* 0x00000000000c0947 */ /* 0x000fea0003800000 */
[----:B------:R0:W-:Y:S01]  /*16c0*/  UTMACMDFLUSH ;  /* 0x00000000000079b7 */ /* 0x0001e20000000000 */
[----:B------:R-:W-:Y:S05]  /*16d0*/  @P0 BRA `(.L_x_52) ;  /* 0x0000000000040947 */ /* 0x000fea0003800000 */
[----:B------:R-:W-:-:S04]  /*16e0*/  DEPBAR.LE SB0, 0x0 ;  /* 0x000080000000791a */ /* 0x000fc80000000000 */
.L_x_52:
[----:B------:R-:W-:Y:S05]  /*16f0*/  WARPSYNC.ALL ;  /* 0x0000000000007948 */ /* 0x000fea0003800000 */
[----:B------:R-:W-:Y:S01]  /*1700*/  NOP ;  /* 0x0000000000007918 */ /* 0x000fe20000000000 */
[----:B---3--:R-:W-:Y:S01]  /*1710*/  BAR.SYNC.DEFER_BLOCKING 0x0 ;  /* 0x0000000000007b1d */ /* 0x008fe20000010000 */
[----:B--2---:R-:W-:Y:S01]  /*1720*/  SHF.R.U32.HI R2, RZ, 0x5, R0 ;  /* 0x00000005ff027819 */ /* 0x004fe20000011600 */
[----:B------:R-:W-:-:S03]  /*1730*/  USHF.L.U32 UR15, UR15, 0x7, URZ ;  /* 0x000000070f0f7899 */ /* 0x000fc600080006ff */
[----:B------:R-:W-:Y:S01]  /*1740*/  R2UR UR22, R2 ;  /* 0x00000000021672ca */ /* 0x000fe200000e0000 */
[----:B------:R-:W-:Y:S01]  /*1750*/  VOTEU.ALL UP0, P3 ;  /* 0x0000000000ff7886 */ /* 0x000fe20001800000 */
[----:B------:R-:W-:Y:S01]  /*1760*/  UMOV UR4, 0x1 ;  /* 0x0000000100047882 */ /* 0x000fe20000000000 */
[----:B------:R-:W-:Y:S01]  /*1770*/  VOTEU.ALL UP1, P3 ;  /* 0x0000000000ff7886 */ /* 0x000fe20001820000 */
[----:B------:R-:W-:Y:S02]  /*1780*/  BSSY.RECONVERGENT B5, `(.L_x_53) ;  /* 0x0000018000057945 */ /* 0x000fe40003800200 */
[----:B------:R-:W-:-:S04]  /*1790*/  @!UP0 UIADD3 UR10, UPT, UPT, -UR4, 0x100000, URZ ;  /* 0x00100000040a8890 */ /* 0x000fc8000fffe1ff */
[----:B------:R-:W-:Y:S02]  /*17a0*/  @!UP0 USHF.L.U32 UR11, UR10, 0xb, URZ ;  /* 0x0000000b0a0b8899 */ /* 0x000fe400080006ff */
[----:B------:R-:W-:Y:S02]  /*17b0*/  @!UP0 USHF.L.U32 UR10, UR10, 0x1, URZ ;  /* 0x000000010a0a8899 */ /* 0x000fe400080006ff */
[----:B------:R-:W-:-:S04]  /*17c0*/  @!UP0 UIADD3 UR4, UPT, UPT, -UR4, 0x100000, URZ ;  /* 0x0010000004048890 */ /* 0x000fc8000fffe1ff */
[----:B------:R-:W-:Y:S02]  /*17d0*/  @!UP0 USHF.L.U32 UR5, UR4, 0xb, URZ ;  /* 0x0000000b04058899 */ /* 0x000fe400080006ff */
[----:B------:R-:W-:Y:S01]  /*17e0*/  @!UP0 USHF.L.U32 UR4, UR4, 0x1, URZ ;  /* 0x0000000104048899 */ /* 0x000fe200080006ff */
[----:B------:R-:W-:Y:S01]  /*17f0*/  VOTEU.ALL UP0, P3 ;  /* 0x0000000000ff7886 */ /* 0x000fe20001800000 */
[----:B------:R-:W2:Y:S04]  /*1800*/  FENCE.VIEW.ASYNC.S ;  /* 0x00000000000073c6 */ /* 0x000ea80000000000 */
[----:B--2---:R2:W3:Y:S06]  /*1810*/  @!UP0 SYNCS.EXCH.64 URZ, [UR8+0x9000], UR10 ;  /* 0x0090000a08ff85b2 */ /* 0x0044ec0008000100 */
[----:B------:R2:W3:Y:S02]  /*1820*/  @!UP1 SYNCS.EXCH.64 URZ, [UR8+0x9020], UR4 ;  /* 0x0090200408ff95b2 */ /* 0x0004e40008000100 */
[----:B---3--:R-:W-:Y:S06]  /*1830*/  BAR.SYNC.DEFER_BLOCKING 0x0 ;  /* 0x0000000000007b1d */ /* 0x008fec0000010000 */
[----:B------:R-:W-:Y:S05]  /*1840*/  @P3 BRA `(.L_x_54) ;  /* 0x00000000002c3947 */ /* 0x000fea0003800000 */
[----:B--2---:R-:W-:Y:S02]  /*1850*/  UMOV UR4, 0x1 ;  /* 0x0000000100047882 */ /* 0x004fe40000000000 */
[----:B------:R-:W-:-:S04]  /*1860*/  UIADD3 UR10, UPT, UPT, -UR4, 0x100000, URZ ;  /* 0x00100000040a7890 */ /* 0x000fc8000fffe1ff */
[----:B------:R-:W-:Y:S02]  /*1870*/  USHF.L.U32 UR11, UR10, 0xb, URZ ;  /* 0x0000000b0a0b7899 */ /* 0x000fe400080006ff */
[----:B------:R-:W-:Y:S02]  /*1880*/  USHF.L.U32 UR10, UR10, 0x1, URZ ;  /* 0x000000010a0a7899 */ /* 0x000fe400080006ff */
[----:B------:R-:W-:-:S04]  /*1890*/  UIADD3 UR4, UPT, UPT, -UR4, 0x100000, URZ ;  /* 0x0010000004047890 */ /* 0x000fc8000fffe1ff */
[----:B------:R-:W-:Y:S02]  /*18a0*/  USHF.L.U32 UR5, UR4, 0xb, URZ ;  /* 0x0000000b04057899 */ /* 0x000fe400080006ff */
[----:B------:R-:W-:Y:S01]  /*18b0*/  USHF.L.U32 UR4, UR4, 0x1, URZ ;  /* 0x0000000104047899 */ /* 0x000fe200080006ff */
[----:B------:R-:W2:Y:S03]  /*18c0*/  FENCE.VIEW.ASYNC.S ;  /* 0x00000000000073c6 */ /* 0x000ea60000000000 */
[----:B--2---:R3:W2:Y:S08]  /*18d0*/  SYNCS.EXCH.64 URZ, [UR8+0x9008], UR10 ;  /* 0x0090080a08ff75b2 */ /* 0x0046b00008000100 */
[----:B------:R3:W4:Y:S02]  /*18e0*/  SYNCS.EXCH.64 URZ, [UR8+0x9028], UR4 ;  /* 0x0090280408ff75b2 */ /* 0x0007240008000100 */
[----:B---3--:R-:W-:Y:S01]  /*18f0*/  NOP ;  /* 0x0000000000007918 */ /* 0x008fe20000000000 */
.L_x_54:
[----:B--2---:R-:W-:Y:S05]  /*1900*/  BSYNC.RECONVERGENT B5 ;  /* 0x0000000000057941 */ /* 0x004fea0003800200 */
.L_x_53:
[----:B----4-:R-:W-:Y:S01]  /*1910*/  BAR.SYNC.DEFER_BLOCKING 0x0 ;  /* 0x0000000000007b1d */ /* 0x010fe20000010000 */
[----:B------:R-:W-:Y:S01]  /*1920*/  UIADD3 UR12, UPT, UPT, UR8, 0x9020, URZ ;  /* 0x00009020080c7890 */ /* 0x000fe2000fffe0ff */
[----:B------:R-:W-:Y:S01]  /*1930*/  ISETP.GE.AND P0, PT, R10, 0x1, PT ;  /* 0x000000010a00780c */ /* 0x000fe20003f06270 */
[----:B------:R-:W-:-:S03]  /*1940*/  USHF.L.U32 UR19, UR7, 0x6, URZ ;  /* 0x0000000607137899 */ /* 0x000fc600080006ff */
[----:B------:R-:W-:Y:S04]  /*1950*/  BSSY.RECONVERGENT B5, `(.L_x_55) ;  /* 0x000000d000057945 */ /* 0x000fe80003800200 */
[----:B------:R-:W-:Y:S05]  /*1960*/  @P3 BRA `(.L_x_56) ;  /* 0x00000000002c3947 */ /* 0x000fea0003800000 */
[----:B------:R-:W-:Y:S02]  /*1970*/  UMOV UR4, 0x1 ;  /* 0x0000000100047882 */ /* 0x000fe40000000000 */
[----:B------:R-:W-:-:S04]  /*1980*/  UIADD3 UR10, UPT, UPT, -UR4, 0x100000, URZ ;  /* 0x00100000040a7890 */ /* 0x000fc8000fffe1ff */
[----:B------:R-:W-:Y:S02]  /*1990*/  USHF.L.U32 UR11, UR10, 0xb, URZ ;  /* 0x0000000b0a0b7899 */ /* 0x000fe400080006ff */
[----:B------:R-:W-:Y:S02]  /*19a0*/  USHF.L.U32 UR10, UR10, 0x1, URZ ;  /* 0x000000010a0a7899 */ /* 0x000fe400080006ff */
[----:B------:R-:W-:-:S04]  /*19b0*/  UIADD3 UR4, UPT, UPT, -UR4, 0x100000, URZ ;  /* 0x0010000004047890 */ /* 0x000fc8000fffe1ff */
[----:B------:R-:W-:Y:S02]  /*19c0*/  USHF.L.U32 UR5, UR4, 0xb, URZ ;  /* 0x0000000b04057899 */ /* 0x000fe400080006ff */
[----:B------:R-:W-:Y:S01]  /*19d0*/  USHF.L.U32 UR4, UR4, 0x1, URZ ;  /* 0x0000000104047899 */ /* 0x000fe200080006ff */
[----:B------:R-:W2:Y:S03]  /*19e0*/  FENCE.VIEW.ASYNC.S ;  /* 0x00000000000073c6 */ /* 0x000ea60000000000 */
[----:B--2---:R2:W3:Y:S08]  /*19f0*/  SYNCS.EXCH.64 URZ, [UR8+0x9010], UR10 ;  /* 0x0090100a08ff75b2 */ /* 0x0044f00008000100 */
[----:B------:R2:W4:Y:S01]  /*1a00*/  SYNCS.EXCH.64 URZ, [UR8+0x9030], UR4 ;  /* 0x0090300408ff75b2 */ /* 0x0005220008000100 */
[----:B------:R-:W-:Y:S01]  /*1a10*/  NOP ;  /* 0x0000000000007918 */ /* 0x000fe20000000000 */
.L_x_56:
[----:B--2---:R-:W-:Y:S05]  /*1a20*/  BSYNC.RECONVERGENT B5 ;  /* 0x0000000000057941 */ /* 0x004fea0003800200 */
.L_x_55:
[----:B------:R-:W-:Y:S05]  /*1a30*/  @!P0 BRA `(.L_x_57) ;  /* 0x0000000800148947 */ /* 0x000fea0003800000 */
[----:B---34-:R-:W-:Y:S01]  /*1a40*/  BAR.SYNC.DEFER_BLOCKING 0x0 ;  /* 0x0000000000007b1d */ /* 0x018fe20000010000 */
[----:B------:R-:W-:Y:S01]  /*1a50*/  ELECT P1, URZ, PT ;  /* 0x0000000000ff782f */ /* 0x000fe20003820000 */
[----:B------:R-:W-:Y:S01]  /*1a60*/  @!P3 IMAD.MOV.U32 R2, RZ, RZ, 0x3000 ;  /* 0x00003000ff02b424 */ /* 0x000fe200078e00ff */
[----:B------:R-:W-:Y:S02]  /*1a70*/  UIADD3 UR16, UPT, UPT, UR8, 0x6000, URZ ;  /* 0x0000600008107890 */ /* 0x000fe4000fffe0ff */
[----:B------:R-:W-:Y:S02]  /*1a80*/  ISETP.LT.U32.AND P1, PT, R68, 0x20, P1 ;  /* 0x000000204400780c */ /* 0x000fe40000f21070 */
[----:B------:R-:W-:Y:S01]  /*1a90*/  ELECT P0, URZ, PT ;  /* 0x0000000000ff782f */ /* 0x000fe20003800000 */
[----:B------:R-:W-:-:S03]  /*1aa0*/  UMOV UR11, UR15 ;  /* 0x0000000f000b7c82 */ /* 0x000fc60008000000 */
[----:B------:R-:W-:-:S07]  /*1ab0*/  ISETP.LT.U32.AND P0, PT, R68, 0x20, P0 ;  /* 0x000000204400780c */ /* 0x000fce0000701070 */
[----:B------:R-:W-:Y:S01]  /*1ac0*/  VOTEU.ANY UP0, P1 ;  /* 0x0000000000ff7886 */ /* 0x000fe20000800100 */
[----:B------:R-:W-:-:S04]  /*1ad0*/  VOTEU.ANY UP2, P1 ;  /* 0x0000000000ff7886 */ /* 0x000fc80000840100 */
[----:B------:R-:W-:Y:S02]  /*1ae0*/  @UP0 UIADD3 UR17, UPT, UPT, UR8, 0x9000, URZ ;  /* 0x0000900008110890 */ /* 0x000fe4000fffe0ff */
[----:B------:R2:W-:Y:S01]  /*1af0*/  @!P3 SYNCS.ARRIVE.TRANS64 RZ, [UR8+0x9000], R2 ;  /* 0x00900002ffffb9a7 */ /* 0x0005e20008000008 */
[----:B------:R-:W-:Y:S01]  /*1b00*/  @UP0 UMOV UR18, URZ ;  /* 0x000000ff00120c82 */ /* 0x000fe20008000000 */
[----:B------:R-:W-:Y:S01]  /*1b10*/  BAR.SYNC.DEFER_BLOCKING 0x0 ;  /* 0x0000000000007b1d */ /* 0x000fe20000010000 */
[----:B------:R-:W-:-:S05]  /*1b20*/  UISETP.NE.U32.AND UP0, UPT, UR22, URZ, UPT ;  /* 0x000000ff1600728c */ /* 0x000fca000bf05070 */
[----:B------:R-:W-:Y:S01]  /*1b30*/  VOTEU.ANY UP1, P0 ;  /* 0x0000000000ff7886 */ /* 0x000fe20000020100 */
[----:B------:R-:W-:-:S04]  /*1b40*/  VOTEU.ANY UP3, P0 ;  /* 0x0000000000ff7886 */ /* 0x000fc80000060100 */
[----:B------:R-:W-:Y:S01]  /*1b50*/  @UP1 UIADD3 UR9, UPT, UPT, UR8, 0x9000, URZ ;  /* 0x0000900008091890 */ /* 0x000fe2000fffe0ff */
[----:B------:R-:W-:Y:S01]  /*1b60*/  @UP1 UMOV UR10, URZ ;  /* 0x000000ff000a1c82 */ /* 0x000fe20008000000 */
[----:B------:R2:W-:Y:S01]  /*1b70*/  @UP2 UTMALDG.2D [UR16], [UR24] ;  /* 0x00000010180025b4 */ /* 0x0005e20008008000 */
[----:B------:R3:W-:Y:S06]  /*1b80*/  MEMBAR.ALL.CTA ;  /* 0x0000000000007992 */ /* 0x0007ec0000008000 */
[----:B---3--:R-:W3:Y:S02]  /*1b90*/  FENCE.VIEW.ASYNC.S ;  /* 0x00000000000073c6 */ /* 0x008ee40000000000 */
[----:B---3--:R-:W-:Y:S06]  /*1ba0*/  BAR.SYNC.DEFER_BLOCKING 0x0 ;  /* 0x0000000000007b1d */ /* 0x008fec0000010000 */
[----:B------:R2:W-:Y:S02]  /*1bb0*/  @UP3 UTMALDG.2D [UR8], [UR26] ;  /* 0x000000081a0035b4 */ /* 0x0005e40008008000 */
[----:B------:R-:W-:Y:S06]  /*1bc0*/  BAR.SYNC.DEFER_BLOCKING 0x0 ;  /* 0x0000000000007b1d */ /* 0x000fec0000010000 */
[----:B------:R-:W3:Y:S02]  /*1bd0*/  SYNCS.PHASECHK.TRANS64.TRYWAIT P0, [UR8+0x9000], RZ ;  /* 0x009000ffff0075a7 */ /* 0x000ee40008001108 */
[----:B--23--:R-:W-:Y:S05]  /*1be0*/  @!P0 BRA `(.L_x_58) ;  /* 0x0000000c00d48947 */ /* 0x00cfea0003800000 */
.L_x_74:
[----:B------:R-:W-:Y:S05]  /*1bf0*/  BRA.U UP0, `(.L_x_59) ;  /* 0x00000001004c7547 */ /* 0x000fea000b800000 */
[----:B------:R-:W-:Y:S02]  /*1c00*/  USHF.R.U32.HI UR4, URZ, 0x4, UR16 ;  /* 0x00000004ff047899 */ /* 0x000fe40008011610 */
[----:B------:R-:W-:Y:S02]  /*1c10*/  USHF.R.U32.HI UR6, URZ, 0x4, UR8 ;  /* 0x00000004ff067899 */ /* 0x000fe40008011608 */
[----:B------:R-:W-:Y:S02]  /*1c20*/  USGXT.U32 UR4, UR4, 0xe ;  /* 0x0000000e0404789a */ /* 0x000fe40008000000 */
[----:B------:R-:W-:Y:S01]  /*1c30*/  USGXT.U32 UR6, UR6, 0xe ;  /* 0x0000000e0606789a */ /* 0x000fe20008000000 */
[----:B------:R-:W-:Y:S01]  /*1c40*/  UMOV UR10, 0xfffffffe ;  /* 0xfffffffe000a7882 */ /* 0x000fe20000000000 */
[----:B------:R-:W-:Y:S01]  /*1c50*/  UMOV UR11, 0x7fffbfdf ;  /* 0x7fffbfdf000b7882 */ /* 0x000fe20000000000 */
[----:B------:R-:W-:Y:S01]  /*1c60*/  UMOV UR5, URZ ;  /* 0x000000ff00057c82 */ /* 0x000fe20008000000 */
[----:B------:R-:W-:Y:S01]  /*1c70*/  UMOV UR7, URZ ;  /* 0x000000ff00077c82 */ /* 0x000fe20008000000 */
[----:B------:R-:W-:-:S02]  /*1c80*/  UIADD3.64 UR16, UPT, UPT, UR4, -UR10, URZ ;  /* 0x8000000a04107297 */ /* 0x000fc4000fffe0ff */
[----:B------:R-:W-:Y:S01]  /*1c90*/  UIADD3.64 UR10, UPT, UPT, UR6, -UR10, URZ ;  /* 0x8000000a060a7297 */ /* 0x000fe2000fffe0ff */
[----:B------:R-:W-:Y:S01]  /*1ca0*/  UMOV UR28, 0x0 ;  /* 0x00000000001c7882 */ /* 0x000fe20000000000 */
[----:B------:R-:W-:Y:S01]  /*1cb0*/  UMOV UR29, 0x4200010 ;  /* 0x04200010001d7882 */ /* 0x000fe20000000000 */
[----:B------:R-:W-:Y:S01]  /*1cc0*/  UMOV UR5, 0x80004020 ;  /* 0x8000402000057882 */ /* 0x000fe20000000000 */
[----:B------:R-:W-:Y:S01]  /*1cd0*/  UMOV UR7, 0x80004020 ;  /* 0x8000402000077882 */ /* 0x000fe20000000000 */
[----:B------:R-:W-:Y:S01]  /*1ce0*/  UMOV UR30, 0x0 ;  /* 0x00000000001e7882 */ /* 0x000fe20000000000 */
[----:B------:R-:W-:Y:S01]  /*1cf0*/  UMOV UR31, 0x4200010 ;  /* 0x04200010001f7882 */ /* 0x000fe20000000000 */
[----:B------:R2:W-:Y:S02]  /*1d00*/  UTCHMMA gdesc[UR4], gdesc[UR6], tmem[UR23], tmem[UR28], idesc[UR29], !UPT ;  /* 0x00ff1c06040075ea */ /* 0x0005e4000f800017 */
[----:B------:R2:W-:Y:S01]  /*1d10*/  UTCHMMA gdesc[UR16], gdesc[UR10], tmem[UR23], tmem[UR30], idesc[UR31], UPT ;  /* 0x00ff1e0a100075ea */ /* 0x0005e2000b800017 */
[----:B------:R-:W-:-:S02]  /*1d20*/  NOP ;  /* 0x0000000000007918 */ /* 0x000fc40000000000 */
.L_x_59:
[----:B------:R-:W-:Y:S01]  /*1d30*/  ELECT P0, URZ, PT ;  /* 0x0000000000ff782f */ /* 0x000fe20003800000 */
[----:B--2---:R-:W-:Y:S01]  /*1d40*/  UMOV UR4, UR12 ;  /* 0x0000000c00047c82 */ /* 0x004fe20008000000 */
[----:B------:R-:W-:Y:S02]  /*1d50*/  UMOV UR5, URZ ;  /* 0x000000ff00057c82 */ /* 0x000fe40008000000 */
[----:B------:R-:W-:-:S13]  /*1d60*/  ISETP.LT.U32.AND P0, PT, R68, 0x20, P0 ;  /* 0x000000204400780c */ /* 0x000fda0000701070 */
[----:B------:R-:W-:Y:S01]  /*1d70*/  VOTEU.ANY UP0, P0 ;  /* 0x0000000000ff7886 */ /* 0x000fe20000000100 */
[----:B------:R-:W-:Y:S01]  /*1d80*/  VOTEU.ANY UP1, P0 ;  /* 0x0000000000ff7886 */ /* 0x000fe20000020100 */
[----:B------:R-:W-:-:S03]  /*1d90*/  ISETP.GE.U32.AND P0, PT, R10, 0x21, PT ;  /* 0x000000210a00780c */ /* 0x000fc60003f06070 */
[----:B------:R-:W-:Y:S02]  /*1da0*/  @UP0 UMOV UR4, UR4 ;  /* 0x0000000400040c82 */ /* 0x000fe40008000000 */
[----:B------:R2:W-:Y:S01]  /*1db0*/  @UP1 UTCBAR [UR4], URZ ;  /* 0x000000ff040013e9 */ /* 0x0005e200080000ff */
[----:B------:R-:W-:Y:S06]  /*1dc0*/  BAR.SYNC.DEFER_BLOCKING 0x0 ;  /* 0x0000000000007b1d */ /* 0x000fec0000010000 */
[----:B------:R-:W3:Y:S02]  /*1dd0*/  SYNCS.PHASECHK.TRANS64.TRYWAIT P1, [UR8+0x9020], RZ ;  /* 0x009020ffff0075a7 */ /* 0x000ee40008021108 */
[----:B--23--:R-:W-:Y:S05]  /*1de0*/  @!P1 BRA `(.L_x_60) ;  /* 0x0000000c00609947 */ /* 0x00cfea0003800000 */
.L_x_75:
[----:B------:R-:W-:Y:S01]  /*1df0*/  UMOV UR4, URZ ;  /* 0x000000ff00047c82 */ /* 0x000fe20008000000 */
[----:B------:R-:W-:Y:S05]  /*1e00*/  @!P0 BRA `(.L_x_57) ;  /* 0x0000000400208947 */ /* 0x000fea0003800000 */
[----:B------:R-:W2:Y:S01]  /*1e10*/  LDCU UR29, c[0x0][0x3a0] ;  /* 0x00007400ff1d77ac */ /* 0x000ea20008000800 */
[----:B------:R-:W-:Y:S01]  /*1e20*/  UMOV UR9, 0x1 ;  /* 0x0000000100097882 */ /* 0x000fe20000000000 */
[----:B------:R-:W-:-:S05]  /*1e30*/  UMOV UR18, 0x20 ;  /* 0x0000002000127882 */ /* 0x000fca0000000000 */
.L_x_64:
[----:B------:R-:W-:Y:S01]  /*1e40*/  BAR.SYNC.DEFER_BLOCKING 0x0 ;  /* 0x0000000000007b1d */ /* 0x000fe20000010000 */
[----:B------:R-:W-:Y:S01]  /*1e50*/  ULEA UR28, UR9, UR8, 0x3 ;  /* 0x00000008091c7291 */ /* 0x000fe2000f8e18ff */
[----:B------:R-:W-:Y:S01]  /*1e60*/  @!P3 IMAD.MOV.U32 R2, RZ, RZ, 0x3000 ;  /* 0x00003000ff02b424 */ /* 0x000fe200078e00ff */
[----:B------:R-:W-:Y:S01]  /*1e70*/  ELECT P1, URZ, PT ;  /* 0x0000000000ff782f */ /* 0x000fe20003820000 */
[----:B------:R-:W-:-:S03]  /*1e80*/  ULEA UR16, UR9, UR8, 0xc ;  /* 0x0000000809107291 */ /* 0x000fc6000f8e60ff */
[----:B------:R-:W-:Y:S02]  /*1e90*/  ISETP.LT.U32.AND P1, PT, R68, 0x20, P1 ;  /* 0x000000204400780c */ /* 0x000fe40000f21070 */
[----:B------:R-:W-:Y:S01]  /*1ea0*/  ELECT P0, URZ, PT ;  /* 0x0000000000ff782f */ /* 0x000fe20003800000 */
[----:B------:R-:W-:-:S03]  /*1eb0*/  UIADD3 UR16, UPT, UPT, UR16, 0x6000, URZ ;  /* 0x0000600010107890 */ /* 0x000fc6000fffe0ff */
[----:B------:R-:W-:Y:S01]  /*1ec0*/  ISETP.LT.U32.AND P0, PT, R68, 0x20, P0 ;  /* 0x000000204400780c */ /* 0x000fe20000701070 */
[----:B------:R-:W-:Y:S01]  /*1ed0*/  ULEA UR12, UR9, UR8, 0xd ;  /* 0x00000008090c7291 */ /* 0x000fe2000f8e68ff */
[----:B------:R-:W-:Y:S01]  /*1ee0*/  UMOV UR14, UR18 ;  /* 0x00000012000e7c82 */ /* 0x000fe20008000000 */
[----:B------:R-:W-:-:S04]  /*1ef0*/  USHF.L.U32 UR5, UR4, 0x1f, URZ ;  /* 0x0000001f04057899 */ /* 0x000fc800080006ff */
[----:B------:R-:W-:Y:S01]  /*1f00*/  VOTEU.ANY UP0, P1 ;  /* 0x0000000000ff7886 */ /* 0x000fe20000800100 */
[----:B------:R3:W-:Y:S04]  /*1f10*/  @!P3 SYNCS.ARRIVE.TRANS64 RZ, [UR28+0x9000], R2 ;  /* 0x00900002ffffb9a7 */ /* 0x0007e8000800001c */
[----:B------:R-:W-:Y:S01]  /*1f20*/  @UP0 UIADD3 UR17, UPT, UPT, UR28, 0x9000, URZ ;  /* 0x000090001c110890 */ /* 0x000fe2000fffe0ff */
[----:B------:R-:W-:Y:S01]  /*1f30*/  VOTEU.ANY UP0, P1 ;  /* 0x0000000000ff7886 */ /* 0x000fe20000800100 */
[----:B------:R-:W-:Y:S01]  /*1f40*/  BAR.SYNC.DEFER_BLOCKING 0x0 ;  /* 0x0000000000007b1d */ /* 0x000fe20000010000 */
[----:B---3--:R-:W-:-:S05]  /*1f50*/  IMAD.U32 R2, RZ, RZ, UR5 ;  /* 0x00000005ff027e24 */ /* 0x008fca000f8e00ff */
[----:B------:R-:W-:-:S05]  /*1f60*/  VOTEU.ANY UP1, P0 ;  /* 0x0000000000ff7886 */ /* 0x000fca0000020100 */
[----:B------:R-:W-:Y:S01]  /*1f70*/  @UP1 UIADD3 UR13, UPT, UPT, UR28, 0x9000, URZ ;  /* 0x000090001c0d1890 */ /* 0x000fe2000fffe0ff */
[----:B------:R-:W-:Y:S01]  /*1f80*/  VOTEU.ANY UP1, P0 ;  /* 0x0000000000ff7886 */ /* 0x000fe20000020100 */
[----:B------:R3:W-:Y:S01]  /*1f90*/  @UP0 UTMALDG.2D [UR16], [UR24] ;  /* 0x00000010180005b4 */ /* 0x0007e20008008000 */
[----:B------:R-:W-:Y:S01]  /*1fa0*/  UISETP.NE.U32.AND UP0, UPT, UR22, URZ, UPT ;  /* 0x000000ff1600728c */ /* 0x000fe2000bf05070 */
[----:B------:R4:W-:Y:S06]  /*1fb0*/  MEMBAR.ALL.CTA ;  /* 0x0000000000007992 */ /* 0x0009ec0000008000 */
[----:B----4-:R-:W4:Y:S02]  /*1fc0*/  FENCE.VIEW.ASYNC.S ;  /* 0x00000000000073c6 */ /* 0x010f240000000000 */
[----:B----4-:R-:W-:Y:S06]  /*1fd0*/  BAR.SYNC.DEFER_BLOCKING 0x0 ;  /* 0x0000000000007b1d */ /* 0x010fec0000010000 */
[----:B------:R3:W-:Y:S02]  /*1fe0*/  @UP1 UTMALDG.2D [UR12], [UR26] ;  /* 0x0000000c1a0015b4 */ /* 0x0007e40008008000 */
[----:B------:R-:W-:Y:S06]  /*1ff0*/  BAR.SYNC.DEFER_BLOCKING 0x0 ;  /* 0x0000000000007b1d */ /* 0x000fec0000010000 */
[----:B------:R-:W4:Y:S02]  /*2000*/  SYNCS.PHASECHK.TRANS64.TRYWAIT P0, [UR28+0x9000], R2 ;  /* 0x00900002ff0075a7 */ /* 0x000f24000800111c */
[----:B---34-:R-:W-:Y:S05]  /*2010*/  @!P0 BRA `(.L_x_61) ;  /* 0x0000000800e08947 */ /* 0x018fea0003800000 */
.L_x_76:
[----:B------:R-:W-:Y:S05]  /*2020*/  BRA.U UP0, `(.L_x_62) ;  /* 0x00000001004c7547 */ /* 0x000fea000b800000 */
[----:B------:R-:W-:Y:S02]  /*2030*/  USHF.R.U32.HI UR10, URZ, 0x4, UR16 ;  /* 0x00000004ff0a7899 */ /* 0x000fe40008011610 */
[----:B------:R-:W-:Y:S02]  /*2040*/  USHF.R.U32.HI UR12, URZ, 0x4, UR12 ;  /* 0x00000004ff0c7899 */ /* 0x000fe4000801160c */
[----:B------:R-:W-:Y:S02]  /*2050*/  USGXT.U32 UR10, UR10, 0xe ;  /* 0x0000000e0a0a789a */ /* 0x000fe40008000000 */
[----:B------:R-:W-:Y:S02]  /*2060*/  USGXT.U32 UR12, UR12, 0xe ;  /* 0x0000000e0c0c789a */ /* 0x000fe40008000000 */
[----:B------:R-:W-:Y:S02]  /*2070*/  UIADD3 UR16, UP0, UPT, UR10, 0x2, URZ ;  /* 0x000000020a107890 */ /* 0x000fe4000ff1e0ff */
[----:B------:R-:W-:Y:S01]  /*2080*/  UIADD3 UR30, UP1, UPT, UR12, 0x2, URZ ;  /* 0x000000020c1e7890 */ /* 0x000fe2000ff3e0ff */
[----:B------:R-:W-:Y:S01]  /*2090*/  UMOV UR5, URZ ;  /* 0x000000ff00057c82 */ /* 0x000fe20008000000 */
[----:B------:R-:W-:Y:S01]  /*20a0*/  UMOV UR6, URZ ;  /* 0x000000ff00067c82 */ /* 0x000fe20008000000 */
[----:B------:R-:W-:-:S02]  /*20b0*/  UIADD3.X UR17, UPT, UPT, UR5, -0x7fffbfe0, URZ, UP0, !UPT ;  /* 0x8000402005117890 */ /* 0x000fc400087fe4ff */
[----:B------:R-:W-:Y:S01]  /*20c0*/  UIADD3.X UR31, UPT, UPT, UR6, -0x7fffbfe0, URZ, UP1, !UPT ;  /* 0x80004020061f7890 */ /* 0x000fe20008ffe4ff */
[----:B------:R-:W-:Y:S01]  /*20d0*/  UMOV UR32, 0x0 ;  /* 0x0000000000207882 */ /* 0x000fe20000000000 */
[----:B------:R-:W-:Y:S01]  /*20e0*/  UMOV UR33, 0x4200010 ;  /* 0x0420001000217882 */ /* 0x000fe20000000000 */
[----:B------:R-:W-:Y:S01]  /*20f0*/  UMOV UR11, 0x80004020 ;  /* 0x80004020000b7882 */ /* 0x000fe20000000000 */
[----:B------:R-:W-:Y:S01]  /*2100*/  UMOV UR13, 0x80004020 ;  /* 0x80004020000d7882 */ /* 0x000fe20000000000 */
[----:B------:R-:W-:Y:S01]  /*2110*/  UMOV UR6, 0x0 ;  /* 0x0000000000067882 */ /* 0x000fe20000000000 */
[----:B------:R-:W-:Y:S01]  /*2120*/  UMOV UR7, 0x4200010 ;  /* 0x0420001000077882 */ /* 0x000fe20000000000 */
[----:B------:R3:W-:Y:S02]  /*2130*/  UTCHMMA gdesc[UR10], gdesc[UR12], tmem[UR23], tmem[UR32], idesc[UR33], UPT ;  /* 0x00ff200c0a0075ea */ /* 0x0007e4000b800017 */
[----:B------:R3:W-:Y:S01]  /*2140*/  UTCHMMA gdesc[UR16], gdesc[UR30], tmem[UR23], tmem[UR6], idesc[UR7], UPT ;  /* 0x00ff061e100075ea */ /* 0x0007e2000b800017 */
[----:B------:R-:W-:-:S02]  /*2150*/  NOP ;  /* 0x0000000000007918 */ /* 0x000fc40000000000 */
.L_x_62:
[----:B------:R-:W-:Y:S01]  /*2160*/  ELECT P0, URZ, PT ;  /* 0x0000000000ff782f */ /* 0x000fe20003800000 */
[----:B---3--:R-:W-:-:S03]  /*2170*/  UIADD3 UR6, UPT, UPT, UR28, 0x9020, URZ ;  /* 0x000090201c067890 */ /* 0x008fc6000fffe0ff */
[----:B------:R-:W-:Y:S01]  /*2180*/  ISETP.LT.U32.AND P0, PT, R68, 0x20, P0 ;  /* 0x000000204400780c */ /* 0x000fe20000701070 */
[----:B------:R-:W-:-:S12]  /*2190*/  UMOV UR7, URZ ;  /* 0x000000ff00077c82 */ /* 0x000fd80008000000 */
[----:B------:R-:W-:Y:S01]  /*21a0*/  VOTEU.ANY UP0, P0 ;  /* 0x0000000000ff7886 */ /* 0x000fe20000000100 */
[----:B------:R-:W-:-:S04]  /*21b0*/  VOTEU.ANY UP1, P0 ;  /* 0x0000000000ff7886 */ /* 0x000fc80000020100 */
[----:B------:R-:W-:Y:S02]  /*21c0*/  @UP0 UMOV UR6, UR6 ;  /* 0x0000000600060c82 */ /* 0x000fe40008000000 */
[----:B------:R3:W-:Y:S01]  /*21d0*/  @UP1 UTCBAR [UR6], URZ ;  /* 0x000000ff060013e9 */ /* 0x0007e200080000ff */
[----:B------:R-:W-:Y:S06]  /*21e0*/  BAR.SYNC.DEFER_BLOCKING 0x0 ;  /* 0x0000000000007b1d */ /* 0x000fec0000010000 */
[----:B------:R-:W4:Y:S02]  /*21f0*/  SYNCS.PHASECHK.TRANS64.TRYWAIT P0, [UR28+0x9020], R2 ;  /* 0x00902002ff0075a7 */ /* 0x000f24000800111c */
[----:B---34-:R-:W-:Y:S05]  /*2200*/  @!P0 BRA `(.L_x_63) ;  /* 0x0000000800708947 */ /* 0x018fea0003800000 */
.L_x_77:
[----:B------:R-:W-:Y:S02]  /*2210*/  UIADD3 UR9, UPT, UPT, UR9, 0x1, URZ ;  /* 0x0000000109097890 */ /* 0x000fe4000fffe0ff */
[----:B------:R-:W-:Y:S02]  /*2220*/  UIADD3 UR18, UPT, UPT, UR18, 0x20, URZ ;  /* 0x0000002012127890 */ /* 0x000fe4000fffe0ff */
[----:B------:R-:W-:-:S04]  /*2230*/  UISETP.NE.U32.AND UP0, UPT, UR9, 0x3, UPT ;  /* 0x000000030900788c */ /* 0x000fc8000bf05070 */
[----:B------:R-:W-:Y:S02]  /*2240*/  USEL UR5, URZ, 0x1, UP0 ;  /* 0x00000001ff057887 */ /* 0x000fe40008000000 */
[----:B------:R-:W-:Y:S02]  /*2250*/  USEL UR9, UR9, URZ, UP0 ;  /* 0x000000ff09097287 */ /* 0x000fe40008000000 */
[----:B--2---:R-:W-:Y:S02]  /*2260*/  UISETP.GE.AND UP0, UPT, UR18, UR29, UPT ;  /* 0x0000001d1200728c */ /* 0x004fe4000bf06270 */
[----:B------:R-:W-:-:S07]  /*2270*/  ULOP3.LUT UR4, UR4, UR5, URZ, 0x3c, !UPT ;  /* 0x0000000504047292 */ /* 0x000fce000f8e3cff */
[----:B------:R-:W-:Y:S05]  /*2280*/  BRA.U !UP0, `(.L_x_64) ;  /* 0xfffffff908ec7547 */ /* 0x000fea000b83ffff */
.L_x_57:
[----:B---34-:R-:W-:Y:S06]  /*2290*/  BAR.SYNC.DEFER_BLOCKING 0x0 ;  /* 0x0000000000007b1d */ /* 0x018fec0000010000 */
[----:B------:R-:W-:Y:S04]  /*22a0*/  BSSY.RECONVERGENT B5, `(.L_x_65) ;  /* 0x0000004000057945 */ /* 0x000fe80003800200 */
[----:B------:R-:W-:Y:S05]  /*22b0*/  @P3 BRA `(.L_x_66) ;  /* 0x0000000000083947 */ /* 0x000fea0003800000 */
[----:B------:R-:W2:Y:S02]  /*22c0*/  SYNCS.CCTL.IV [UR8+0x9000] ;  /* 0x00900000ff0079b1 */ /* 0x000ea40008000008 */
[----:B--2---:R-:W2:Y:S02]  /*22d0*/  SYNCS.CCTL.IV [UR8+0x9020] ;  /* 0x00902000ff0079b1 */ /* 0x004ea40008000008 */
.L_x_66:
[----:B------:R-:W-:Y:S05]  /*22e0*/  BSYNC.RECONVERGENT B5 ;  /* 0x0000000000057941 */ /* 0x000fea0003800200 */
.L_x_65:
[----:B--2---:R-:W-:Y:S06]  /*22f0*/  BAR.SYNC.DEFER_BLOCKING 0x0 ;  /* 0x0000000000007b1d */ /* 0x004fec0000010000 */
[----:B------:R-:W-:Y:S04]  /*2300*/  BSSY.RECONVERGENT B5, `(.L_x_67) ;  /* 0x0000004000057945 */ /* 0x000fe80003800200 */
[----:B------:R-:W-:Y:S05]  /*2310*/  @P3 BRA `(.L_x_68) ;  /* 0x0000000000083947 */ /* 0x000fea0003800000 */
[----:B------:R-:W2:Y:S02]  /*2320*/  SYNCS.CCTL.IV [UR8+0x9008] ;  /* 0x00900800ff0079b1 */ /* 0x000ea40008000008 */
[----:B--2---:R-:W2:Y:S02]  /*2330*/  SYNCS.CCTL.IV [UR8+0x9028] ;  /* 0x00902800ff0079b1 */ /* 0x004ea40008000008 */
.L_x_68:
[----:B------:R-:W-:Y:S05]  /*2340*/  BSYNC.RECONVERGENT B5 ;  /* 0x0000000000057941 */ /* 0x000fea0003800200 */
.L_x_67:
[----:B--2---:R-:W-:Y:S06]  /*2350*/  BAR.SYNC.DEFER_BLOCKING 0x0 ;  /* 0x0000000000007b1d */ /* 0x004fec0000010000 */
[----:B------:R-:W-:Y:S04]  /*2360*/  BSSY.RECONVERGENT B5, `(.L_x_69) ;  /* 0x0000004000057945 */ /* 0x000fe80003800200 */
[----:B------:R-:W-:Y:S05]  /*2370*/  @P3 BRA `(.L_x_70) ;  /* 0x0000000000083947 */ /* 0x000fea0003800000 */
[----:B------:R-:W2:Y:S02]  /*2380*/  SYNCS.CCTL.IV [UR8+0x9010] ;  /* 0x00901000ff0079b1 */ /* 0x000ea40008000008 */
[----:B--2---:R-:W2:Y:S02]  /*2390*/  SYNCS.CCTL.IV [UR8+0x9030] ;  /* 0x00903000ff0079b1 */ /* 0x004ea40008000008 */
.L_x_70:
[----:B------:R-:W-:Y:S05]  /*23a0*/  BSYNC.RECONVERGENT B5 ;  /* 0x0000000000057941 */ /* 0x000fea0003800200 */
.L_x_69:
[----:B------:R-:W-:Y:S01]  /*23b0*/  USHF.L.U32 UR4, UR22, 0x15, URZ ;  /* 0x0000001516047899 */ /* 0x000fe200080006ff */
[C---:B------:R-:W-:Y:S01]  /*23c0*/  IMAD.SHL.U32 R4, R0.reuse, 0x80, RZ ;  /* 0x0000008000047824 */ /* 0x040fe200078e00ff */
[----:B------:R-:W-:Y:S01]  /*23d0*/  ELECT P0, URZ, PT ;  /* 0x0000000000ff782f */ /* 0x000fe20003800000 */
[C---:B------:R-:W-:Y:S01]  /*23e0*/  IMAD.SHL.U32 R2, R0.reuse, 0x40, RZ ;  /* 0x0000004000027824 */ /* 0x040fe200078e00ff */
[----:B------:R-:W-:Y:S01]  /*23f0*/  ULOP3.LUT UR4, UR4, 0x600000, URZ, 0xc0, !UPT ;  /* 0x0060000004047892 */ /* 0x000fe2000f8ec0ff */
[----:B------:R-:W-:Y:S01]  /*2400*/  IMAD.SHL.U32 R3, R0, 0x10, RZ ;  /* 0x0000001000037824 */ /* 0x000fe200078e00ff */
[----:B------:R-:W-:Y:S01]  /*2410*/  LOP3.LUT R5, R4, 0x780, RZ, 0xc0, !PT ;  /* 0x0000078004057812 */ /* 0x000fe200078ec0ff */
[----:B------:R-:W-:Y:S01]  /*2420*/  IMAD.SHL.U32 R0, R0, 0x200, RZ ;  /* 0x0000020000007824 */ /* 0x000fe200078e00ff */
[----:B------:R-:W-:Y:S01]  /*2430*/  LOP3.LUT R2, R2, 0x1800, RZ, 0xc0, !PT ;  /* 0x0000180002027812 */ /* 0x000fe200078ec0ff */
[----:B------:R-:W-:Y:S01]  /*2440*/  UIADD3 UR4, UPT, UPT, UR23, UR4, URZ ;  /* 0x0000000417047290 */ /* 0x000fe2000fffe0ff */
[----:B------:R-:W-:Y:S01]  /*2450*/  ISETP.LT.U32.AND P0, PT, R68, 0x40, P0 ;  /* 0x000000404400780c */ /* 0x000fe20000701070 */
[----:B------:R-:W-:Y:S01]  /*2460*/  ULOP3.LUT UR22, UR22, 0x1, URZ, 0xc0, !UPT ;  /* 0x0000000116167892 */ /* 0x000fe2000f8ec0ff */
[----:B------:R-:W-:Y:S01]  /*2470*/  LOP3.LUT R5, R5, 0x2000, R0, 0xf8, !PT ;  /* 0x0000200005057812 */ /* 0x000fe200078ef800 */
[----:B------:R-:W-:Y:S01]  /*2480*/  UMOV UR6, UR19 ;  /* 0x0000001300067c82 */ /* 0x000fe20008000000 */
[----:B------:R-:W-:Y:S01]  /*2490*/  LOP3.LUT R2, R2, 0x70, R3, 0xf8, !PT ;  /* 0x0000007002027812 */ /* 0x000fe200078ef803 */
[----:B------:R-:W-:-:S03]  /*24a0*/  ULEA UR5, UR22, UR15, 0x6 ;  /* 0x0000000f16057291 */ /* 0x000fc6000f8e30ff */
[----:B------:R-:W-:Y:S02]  /*24b0*/  LOP3.LUT R0, R5, R2, RZ, 0xfc, !PT ;  /* 0x0000000205007212 */ /* 0x000fe400078efcff */
[----:B-----5:R-:W-:Y:S01]  /*24c0*/  LDTM.16dp32bit_t0_t15.x64 R4, tmem[UR4] ;  /* 0x00000004000479ee */ /* 0x020fe20008b00000 */
[----:B------:R-:W3:Y:S01]  /*24d0*/  LDTM.16dp32bit_t16_t31.x64 R4, tmem[UR4+0x40] ;  /* 0x00004004000479ee */ /* 0x000ee20008b20000 */
[----:B------:R-:W-:Y:S01]  /*24e0*/  NOP ;  /* 0x0000000000007918 */ /* 0x000fe20000000000 */
[C---:B------:R-:W-:Y:S01]  /*24f0*/  LOP3.LUT R2, R0.reuse, 0x10, RZ, 0x3c, !PT ;  /* 0x0000001000027812 */ /* 0x040fe200078e3cff */
[----:B------:R-:W-:Y:S01]  /*2500*/  ULEA UR4, UR22, UR8, 0xd ;  /* 0x0000000816047291 */ /* 0x000fe2000f8e68ff */
[----:B------:R-:W-:Y:S01]  /*2510*/  LOP3.LUT R3, R0, 0x20, RZ, 0x3c, !PT ;  /* 0x0000002000037812 */ /* 0x000fe200078e3cff */
[----:B---3--:R-:W-:Y:S01]  /*2520*/  VOTEU.ANY UP1, P0 ;  /* 0x0000000000ff7886 */ /* 0x008fe20000020100 */
[----:B------:R-:W-:Y:S01]  /*2530*/  VOTEU.ANY UP0, P0 ;  /* 0x0000000000ff7886 */ /* 0x000fe20000000100 */
[----:B------:R-:W-:-:S02]  /*2540*/  F2FP.F16.F32.PACK_AB R4, R5, R4 ;  /* 0x000000040504723e */ /* 0x000fc400000000ff */
[----:B------:R-:W-:Y:S02]  /*2550*/  F2FP.F16.F32.PACK_AB R5, R7, R6 ;  /* 0x000000060705723e */ /* 0x000fe400000000ff */
[----:B------:R-:W-:Y:S02]  /*2560*/  F2FP.F16.F32.PACK_AB R12, R13, R12 ;  /* 0x0000000c0d0c723e */ /* 0x000fe400000000ff */
[----:B------:R-:W-:Y:S02]  /*2570*/  F2FP.F16.F32.PACK_AB R6, R9, R8 ;  /* 0x000000080906723e */ /* 0x000fe400000000ff */
[----:B------:R-:W-:Y:S02]  /*2580*/  F2FP.F16.F32.PACK_AB R7, R11, R10 ;  /* 0x0000000a0b07723e */ /* 0x000fe400000000ff */
[----:B------:R-:W-:Y:S02]  /*2590*/  F2FP.F16.F32.PACK_AB R13, R15, R14 ;  /* 0x0000000e0f0d723e */ /* 0x000fe400000000ff */
[----:B------:R-:W-:Y:S01]  /*25a0*/  F2FP.F16.F32.PACK_AB R20, R21, R20 ;  /* 0x000000141514723e */ /* 0x000fe200000000ff */
[----:B--2---:R2:W-:Y:S01]  /*25b0*/  STS.128 [R0+UR8], R4 ;  /* 0x0000000400007988 */ /* 0x0045e20008000c08 */
[----:B------:R-:W-:-:S02]  /*25c0*/  F2FP.F16.F32.PACK_AB R14, R17, R16 ;  /* 0x00000010110e723e */ /* 0x000fc400000000ff */
[----:B------:R-:W-:Y:S02]  /*25d0*/  F2FP.F16.F32.PACK_AB R15, R19, R18 ;  /* 0x00000012130f723e */ /* 0x000fe400000000ff */
[----:B------:R-:W-:Y:S02]  /*25e0*/  F2FP.F16.F32.PACK_AB R21, R23, R22 ;  /* 0x000000161715723e */ /* 0x000fe400000000ff */
[----:B------:R-:W-:Y:S01]  /*25f0*/  F2FP.F16.F32.PACK_AB R28, R29, R28 ;  /* 0x0000001c1d1c723e */ /* 0x000fe200000000ff */
[----:B------:R2:W-:Y:S01]  /*2600*/  STS.128 [R2+UR8], R12 ;  /* 0x0000000c02007988 */ /* 0x0005e20008000c08 */
[----:B------:R-:W-:Y:S02]  /*2610*/  F2FP.F16.F32.PACK_AB R22, R25, R24 ;  /* 0x000000181916723e */ /* 0x000fe400000000ff */
[----:B------:R-:W-:Y:S02]  /*2620*/  F2FP.F16.F32.PACK_AB R23, R27, R26 ;  /* 0x0000001a1b17723e */ /* 0x000fe400000000ff */
[----:B------:R-:W-:-:S02]  /*2630*/  F2FP.F16.F32.PACK_AB R29, R31, R30 ;  /* 0x0000001e1f1d723e */ /* 0x000fc400000000ff */
[----:B------:R-:W-:Y:S01]  /*2640*/  F2FP.F16.F32.PACK_AB R36, R37, R36 ;  /* 0x000000242524723e */ /* 0x000fe200000000ff */
[----:B------:R2:W-:Y:S01]  /*2650*/  STS.128 [R3+UR8], R20 ;  /* 0x0000001403007988 */ /* 0x0005e20008000c08 */
[----:B------:R-:W-:Y:S02]  /*2660*/  F2FP.F16.F32.PACK_AB R30, R33, R32 ;  /* 0x00000020211e723e */ /* 0x000fe400000000ff */
[----:B------:R-:W-:Y:S02]  /*2670*/  F2FP.F16.F32.PACK_AB R31, R35, R34 ;  /* 0x00000022231f723e */ /* 0x000fe400000000ff */
[----:B------:R-:W-:Y:S02]  /*2680*/  F2FP.F16.F32.PACK_AB R37, R39, R38 ;  /* 0x000000262725723e */ /* 0x000fe400000000ff */
[----:B------:R-:W-:Y:S02]  /*2690*/  F2FP.F16.F32.PACK_AB R44, R45, R44 ;  /* 0x0000002c2d2c723e */ /* 0x000fe400000000ff */
[----:B------:R-:W-:-:S02]  /*26a0*/  LOP3.LUT R8, R0, 0x30, RZ, 0x3c, !PT ;  /* 0x0000003000087812 */ /* 0x000fc400078e3cff */
[----:B------:R-:W-:Y:S02]  /*26b0*/  F2FP.F16.F32.PACK_AB R38, R41, R40 ;  /* 0x000000282926723e */ /* 0x000fe400000000ff */
[----:B------:R-:W-:Y:S01]  /*26c0*/  F2FP.F16.F32.PACK_AB R39, R43, R42 ;  /* 0x0000002a2b27723e */ /* 0x000fe200000000ff */
[----:B------:R2:W-:Y:S01]  /*26d0*/  STS.128 [R8+UR8], R28 ;  /* 0x0000001c08007988 */ /* 0x0005e20008000c08 */
[----:B------:R-:W-:Y:S02]  /*26e0*/  F2FP.F16.F32.PACK_AB R45, R47, R46 ;  /* 0x0000002e2f2d723e */ /* 0x000fe400000000ff */
[----:B------:R-:W-:Y:S02]  /*26f0*/  F2FP.F16.F32.PACK_AB R52, R53, R52 ;  /* 0x000000343534723e */ /* 0x000fe400000000ff */
[----:B------:R-:W-:Y:S02]  /*2700*/  LOP3.LUT R9, R0, 0x40, RZ, 0x3c, !PT ;  /* 0x0000004000097812 */ /* 0x000fe400078e3cff */
[----:B------:R-:W-:-:S02]  /*2710*/  F2FP.F16.F32.PACK_AB R46, R49, R48 ;  /* 0x00000030312e723e */ /* 0x000fc400000000ff */
[----:B------:R-:W-:Y:S01]  /*2720*/  F2FP.F16.F32.PACK_AB R47, R51, R50 ;  /* 0x00000032332f723e */ /* 0x000fe200000000ff */
[----:B------:R2:W-:Y:S01]  /*2730*/  STS.128 [R9+UR8], R36 ;  /* 0x0000002409007988 */ /* 0x0005e20008000c08 */
[----:B------:R-:W-:Y:S02]  /*2740*/  F2FP.F16.F32.PACK_AB R53, R55, R54 ;  /* 0x000000363735723e */ /* 0x000fe400000000ff */
[----:B------:R-:W-:Y:S02]  /*2750*/  F2FP.F16.F32.PACK_AB R60, R61, R60 ;  /* 0x0000003c3d3c723e */ /* 0x000fe400000000ff */
[----:B------:R-:W-:Y:S02]  /*2760*/  LOP3.LUT R10, R0, 0x50, RZ, 0x3c, !PT ;  /* 0x00000050000a7812 */ /* 0x000fe400078e3cff */
[----:B------:R-:W-:Y:S02]  /*2770*/  F2FP.F16.F32.PACK_AB R54, R57, R56 ;  /* 0x000000383936723e */ /* 0x000fe400000000ff */
[----:B------:R-:W-:Y:S01]  /*2780*/  F2FP.F16.F32.PACK_AB R55, R59, R58 ;  /* 0x0000003a3b37723e */ /* 0x000fe200000000ff */
[----:B------:R2:W-:Y:S01]  /*2790*/  STS.128 [R10+UR8], R44 ;  /* 0x0000002c0a007988 */ /* 0x0005e20008000c08 */
[----:B------:R-:W-:-:S02]  /*27a0*/  F2FP.F16.F32.PACK_AB R61, R63, R62 ;  /* 0x0000003e3f3d723e */ /* 0x000fc400000000ff */
[C---:B------:R-:W-:Y:S02]  /*27b0*/  LOP3.LUT R11, R0.reuse, 0x60, RZ, 0x3c, !PT ;  /* 0x00000060000b7812 */ /* 0x040fe400078e3cff */
[----:B------:R-:W-:Y:S02]  /*27c0*/  F2FP.F16.F32.PACK_AB R62, R65, R64 ;  /* 0x00000040413e723e */ /* 0x000fe400000000ff */
[----:B------:R-:W-:Y:S01]  /*27d0*/  F2FP.F16.F32.PACK_AB R63, R67, R66 ;  /* 0x00000042433f723e */ /* 0x000fe200000000ff */
[----:B------:R2:W-:Y:S01]  /*27e0*/  STS.128 [R11+UR8], R52 ;  /* 0x000000340b007988 */ /* 0x0005e20008000c08 */
[----:B------:R-:W-:-:S05]  /*27f0*/  LOP3.LUT R16, R0, 0x70, RZ, 0x3c, !PT ;  /* 0x0000007000107812 */ /* 0x000fca00078e3cff */
[----:B------:R2:W-:Y:S01]  /*2800*/  STS.128 [R16+UR8], R60 ;  /* 0x0000003c10007988 */ /* 0x0005e20008000c08 */
[----:B------:R3:W-:Y:S06]  /*2810*/  MEMBAR.ALL.CTA ;  /* 0x0000000000007992 */ /* 0x0007ec0000008000 */
[----:B---3--:R-:W3:Y:S02]  /*2820*/  FENCE.VIEW.ASYNC.S ;  /* 0x00000000000073c6 */ /* 0x008ee40000000000 */
[----:B---3--:R-:W-:Y:S06]  /*2830*/  BAR.SYNC.DEFER_BLOCKING 0x0 ;  /* 0x0000000000007b1d */ /* 0x008fec0000010000 */
[----:B------:R2:W-:Y:S01]  /*2840*/  @UP1 UTMASTG.2D [UR4], [UR20] ;  /* 0x00000004140013b5 */ /* 0x0005e20008008000 */
[----:B------:R0:W-:Y:S01]  /*2850*/  UTMACMDFLUSH ;  /* 0x00000000000079b7 */ /* 0x0001e20000000000 */
[----:B------:R-:W-:-:S04]  /*2860*/  DEPBAR.LE SB0, 0x0 ;  /* 0x000080000000791a */ /* 0x000fc80000000000 */
[----:B------:R-:W-:Y:S08]  /*2870*/  BAR.SYNC.DEFER_BLOCKING 0x0 ;  /* 0x0000000000007b1d */ /* 0x000ff00000010000 */
[----:B------:R-:W-:Y:S06]  /*2880*/  BAR.SYNC.DEFER_BLOCKING 0x0 ;  /* 0x0000000000007b1d */ /* 0x000fec0000010000 */
[----:B--2---:R-:W-:Y:S05]  /*2890*/  @P2 BRA `(.L_x_71) ;  /* 0x0000000000a02947 */ /* 0x004fea0003800000 */
[----:B------:R-:W2:Y:S01]  /*28a0*/  S2UR UR5, SR_CgaCtaId ;  /* 0x00000000000579c3 */ /* 0x000ea20000008800 */
[----:B------:R-:W-:Y:S01]  /*28b0*/  NOP ;  /* 0x0000000000007918 */ /* 0x000fe20000000000 */
[----:B------:R-:W-:Y:S01]  /*28c0*/  UMOV UR4, 0x50 ;  /* 0x0000005000047882 */ /* 0x000fe20000000000 */
[----:B------:R-:W-:Y:S02]  /*28d0*/  IMAD.U32 R0, RZ, RZ, UR23 ;  /* 0x00000017ff007e24 */ /* 0x000fe4000f8e00ff */
[----:B------:R-:W-:Y:S02]  /*28e0*/  IMAD.MOV.U32 R3, RZ, RZ, 0xf ;  /* 0x0000000fff037424 */ /* 0x000fe400078e00ff */
[----:B------:R-:W-:Y:S01]  /*28f0*/  IMAD.MOV.U32 R7, RZ, RZ, 0x1 ;  /* 0x00000001ff077424 */ /* 0x000fe200078e00ff */
[----:B------:R-:W-:-:S04]  /*2900*/  LOP3.LUT R0, R0, 0xffff, RZ, 0xc0, !PT ;  /* 0x0000ffff00007812 */ /* 0x000fc800078ec0ff */
[----:B------:R-:W-:-:S05]  /*2910*/  SHF.R.U32.HI R0, RZ, 0x5, R0 ;  /* 0x00000005ff007819 */ /* 0x000fca0000011600 */
[----:B------:R-:W-:Y:S01]  /*2920*/  VIADD R2, R0, 0x10 ;  /* 0x0000001000027836 */ /* 0x000fe20000000000 */
[----:B------:R-:W-:Y:S01]  /*2930*/  SHF.L.U32 R0, R3, R0, RZ ;  /* 0x0000000003007219 */ /* 0x000fe200000006ff */
[----:B--2---:R-:W-:-:S03]  /*2940*/  ULEA UR6, UR5, UR4, 0x18 ;  /* 0x0000000405067291 */ /* 0x004fc6000f8ec0ff */
[----:B------:R-:W-:-:S04]  /*2950*/  SHF.L.U32 R3, R7, R2, RZ ;  /* 0x0000000207037219 */ /* 0x000fc800000006ff */
[----:B------:R-:W-:Y:S02]  /*2960*/  LOP3.LUT R0, R3, R0, RZ, 0xfc, !PT ;  /* 0x0000000003007212 */ /* 0x000fe400078efcff */
[----:B------:R-:W2:Y:S02]  /*2970*/  LDS R5, [UR6] ;  /* 0x00000006ff057984 */ /* 0x000ea40008000800 */
[C---:B------:R-:W-:Y:S02]  /*2980*/  LOP3.LUT R2, R0.reuse, 0xffff, RZ, 0xc0, !PT ;  /* 0x0000ffff00027812 */ /* 0x040fe400078ec0ff */
[----:B--2---:R-:W-:-:S04]  /*2990*/  LOP3.LUT R3, R0, 0xffff, R5, 0x80, !PT ;  /* 0x0000ffff00037812 */ /* 0x004fc800078e8005 */
[----:B------:R-:W-:-:S13]  /*29a0*/  ISETP.NE.AND P0, PT, R3, R2, PT ;  /* 0x000000020300720c */ /* 0x000fda0003f05270 */
[----:B------:R-:W-:Y:S05]  /*29b0*/  @P0 BRA `(.L_x_72) ;  /* 0x0000000000500947 */ /* 0x000fea0003800000 */
[----:B------:R-:W-:Y:S02]  /*29c0*/  SHF.R.U32.HI R5, RZ, 0x10, R5 ;  /* 0x00000010ff057819 */ /* 0x000fe40000011605 */
[----:B------:R-:W-:-:S04]  /*29d0*/  SHF.R.U32.HI R2, RZ, 0x10, R0 ;  /* 0x00000010ff027819 */ /* 0x000fc80000011600 */
[----:B------:R-:W-:-:S04]  /*29e0*/  LOP3.LUT R5, R5, R2, RZ, 0xc0, !PT ;  /* 0x0000000205057212 */ /* 0x000fc800078ec0ff */
[----:B------:R-:W-:-:S13]  /*29f0*/  ISETP.NE.AND P0, PT, R5, R2, PT ;  /* 0x000000020500720c */ /* 0x000fda0003f05270 */
[----:B------:R-:W-:Y:S05]  /*2a00*/  @P0 BRA `(.L_x_73) ;  /* 0x0000000000300947 */ /* 0x000fea0003800000 */
[----:B------:R-:W-:Y:S01]  /*2a10*/  R2UR UR4, R0 ;  /* 0x00000000000472ca */ /* 0x000fe200000e0000 */
[----:B------:R-:W-:Y:S01]  /*2a20*/  VOTEU.ANY UR5, UPT, PT ;  /* 0x0000000000057886 */ /* 0x000fe200038e0100 */
[----:B------:R-:W2:Y:S01]  /*2a30*/  S2R R0, SR_LANEID ;  /* 0x0000000000007919 */ /* 0x000ea20000000000 */
[----:B------:R-:W-:-:S10]  /*2a40*/  UFLO.U32 UR5, UR5 ;  /* 0x00000005000572bd */ /* 0x000fd400080e0000 */
[----:B------:R-:W-:-:S06]  /*2a50*/  ULOP3.LUT UR4, URZ, UR4, URZ, 0x33, !UPT ;  /* 0x00000004ff047292 */ /* 0x000fcc000f8e33ff */
[----:B------:R-:W-:-:S04]  /*2a60*/  IMAD.U32 R2, RZ, RZ, UR4 ;  /* 0x00000004ff027e24 */ /* 0x000fc8000f8e00ff */
[----:B------:R-:W3:Y:S02]  /*2a70*/  REDUX UR7, R2 ;  /* 0x00000000020773c4 */ /* 0x000ee40000000000 */
[----:B------:R4:W-:Y:S01]  /*2a80*/  UTCATOMSWS.AND URZ, UR4 ;  /* 0x0000000400ff79e3 */ /* 0x0009e20008000000 */
[----:B--2---:R-:W-:Y:S01]  /*2a90*/  ISETP.EQ.U32.AND P0, PT, R0, UR5, PT ;  /* 0x0000000500007c0c */ /* 0x004fe2000bf02070 */
[----:B---3--:R-:W-:-:S12]  /*2aa0*/  IMAD.U32 R0, RZ, RZ, UR7 ;  /* 0x00000007ff007e24 */ /* 0x008fd8000f8e00ff */
[----:B------:R4:W-:Y:S01]  /*2ab0*/  @P0 ATOMS.AND RZ, [UR6], R0 ;  /* 0x00000000ffff098c */ /* 0x0009e2000a800006 */
[----:B------:R-:W-:Y:S05]  /*2ac0*/  BRA `(.L_x_71) ;  /* 0x0000000000147947 */ /* 0x000fea0003800000 */
.L_x_73:
[----:B------:R-:W-:-:S07]  /*2ad0*/  MOV R2, 0x2af0 ;  /* 0x00002af000027802 */ /* 0x000fce0000000f00 */
[----:B-1----:R-:W-:Y:S05]  /*2ae0*/  CALL.REL.NOINC `($__internal_0_$__cuda_sm10x_tcgen05_guardrail_trap_col_being_dealloced_not_returned_by_alloc) ;  /* 0x0000000000447944 */ /* 0x002fea0003c00000 */
[----:B------:R-:W-:Y:S05]  /*2af0*/  BRA `(.L_x_71) ;  /* 0x0000000000087947 */ /* 0x000fea0003800000 */
.L_x_72:
[----:B------:R-:W-:-:S07]  /*2b00*/  MOV R2, 0x2b20 ;  /* 0x00002b2000027802 */ /* 0x000fce0000000f00 */
[----:B-1----:R-:W-:Y:S05]  /*2b10*/  CALL.REL.NOINC `($__internal_2_$__cuda_sm10x_tcgen05_guardrail_trap_unallocated_columns_being_dealloced) ;  /* 0x0000000000507944 */ /* 0x002fea0003c00000 */
.L_x_71:
[----:B------:R-:W-:Y:S01]  /*2b20*/  NOP ;  /* 0x0000000000007918 */ /* 0x000fe20000000000 */
[----:B----4-:R-:W-:Y:S05]  /*2b30*/  EXIT ;  /* 0x000000000000794d */ /* 0x010fea0003800000 */
.L_x_58:
[----:B------:R-:W2:Y:S02]  /*2b40*/  SYNCS.PHASECHK.TRANS64.TRYWAIT P0, [UR8+0x9000], RZ ;  /* 0x009000ffff0075a7 */ /* 0x000ea40008001108 */
[----:B--2---:R-:W-:Y:S05]  /*2b50*/  @!P0 BRA `(.L_x_58) ;  /* 0xfffffffc00f88947 */ /* 0x004fea000383ffff */
[----:B------:R-:W-:Y:S05]  /*2b60*/  BRA `(.L_x_74) ;  /* 0xfffffff000207947 */ /* 0x000fea000383ffff */
.L_x_60:
[----:B------:R-:W2:Y:S02]  /*2b70*/  SYNCS.PHASECHK.TRANS64.TRYWAIT P1, [UR8+0x9020], RZ ;  /* 0x009020ffff0075a7 */ /* 0x000ea40008021108 */
[----:B--2---:R-:W-:Y:S05]  /*2b80*/  @!P1 BRA `(.L_x_60) ;  /* 0xfffffffc00f89947 */ /* 0x004fea000383ffff */
[----:B------:R-:W-:Y:S05]  /*2b90*/  BRA `(.L_x_75) ;  /* 0xfffffff000947947 */ /* 0x000fea000383ffff */
.L_x_61:
[----:B------:R-:W3:Y:S02]  /*2ba0*/  SYNCS.PHASECHK.TRANS64.TRYWAIT P0, [UR28+0x9000], R2 ;  /* 0x00900002ff0075a7 */ /* 0x000ee4000800111c */
[----:B---3--:R-:W-:Y:S05]  /*2bb0*/  @!P0 BRA `(.L_x_61) ;  /* 0xfffffffc00f88947 */ /* 0x008fea000383ffff */
[----:B------:R-:W-:Y:S05]  /*2bc0*/  BRA `(.L_x_76) ;  /* 0xfffffff400147947 */ /* 0x000fea000383ffff */
.L_x_63:
[----:B------:R-:W3:Y:S02]  /*2bd0*/  SYNCS.PHASECHK.TRANS64.TRYWAIT P0, [UR28+0x9020], R2 ;  /* 0x00902002ff0075a7 */ /* 0x000ee4000800111c */
[----:B---3--:R-:W-:Y:S05]  /*2be0*/  @!P0 BRA `(.L_x_63) ;  /* 0xfffffffc00f88947 */ /* 0x008fea000383ffff */
[----:B------:R-:W-:Y:S05]  /*2bf0*/  BRA `(.L_x_77) ;  /* 0xfffffff400847947 */ /* 0x000fea000383ffff */
        .weak           $__internal_0_$__cuda_sm10x_tcgen05_guardrail_trap_col_being_dealloced_not_returned_by_alloc
        .type           $__internal_0_$__cuda_sm10x_tcgen05_guardrail_trap_col_being_dealloced_not_returned_by_alloc,@function
        .size           $__internal_0_$__cuda_sm10x_tcgen05_guardrail_trap_col_being_dealloced_not_returned_by_alloc,($__internal_1_$__cuda_sm10x_tcgen05_guardrail_trap_phase_invalid_during_alloc - $__internal_0_$__cuda_sm10x_tcgen05_guardrail_trap_col_being_dealloced_not_returned_by_alloc)
$__internal_0_$__cuda_sm10x_tcgen05_guardrail_trap_col_being_dealloced_not_returned_by_alloc:
[----:B------:R-:W-:Y:S05]  /*2c00*/  BPT.TRAP 0x1 ;  /* 0x000000040000795c */ /* 0x000fea0000300000 */
[----:B------:R-:W-:-:S04]  /*2c10*/  IMAD.MOV.U32 R3, RZ, RZ, 0x0 ;  /* 0x00000000ff037424 */ /* 0x000fc800078e00ff */
[----:B------:R-:W-:Y:S05]  /*2c20*/  RET.REL.NODEC R2 `(gluon_tcgen05) ;  /* 0xffffffd002f47950 */ /* 0x000fea0003c3ffff */
        .weak           $__internal_1_$__cuda_sm10x_tcgen05_guardrail_trap_phase_invalid_during_alloc
        .type           $__internal_1_$__cuda_sm10x_tcgen05_guardrail_trap_phase_invalid_during_alloc,@function
        .size           $__internal_1_$__cuda_sm10x_tcgen05_guardrail_trap_phase_invalid_during_alloc,($__internal_2_$__cuda_sm10x_tcgen05_guardrail_trap_unallocated_columns_being_dealloced - $__internal_1_$__cuda_sm10x_tcgen05_guardrail_trap_phase_invalid_during_alloc)
$__internal_1_$__cuda_sm10x_tcgen05_guardrail_trap_phase_invalid_during_alloc:
[----:B------:R-:W-:Y:S05]  /*2c30*/  BPT.TRAP 0x1 ;  /* 0x000000040000795c */ /* 0x000fea0000300000 */
[----:B------:R-:W-:-:S04]  /*2c40*/  IMAD.MOV.U32 R3, RZ, RZ, 0x0 ;  /* 0x00000000ff037424 */ /* 0x000fc800078e00ff */
[----:B------:R-:W-:Y:S05]  /*2c50*/  RET.REL.NODEC R2 `(gluon_tcgen05) ;  /* 0xffffffd002e87950 */ /* 0x000fea0003c3ffff */
        .weak           $__internal_2_$__cuda_sm10x_tcgen05_guardrail_trap_unallocated_columns_being_dealloced
        .type           $__internal_2_$__cuda_sm10x_tcgen05_guardrail_trap_unallocated_columns_being_dealloced,@function
        .size           $__internal_2_$__cuda_sm10x_tcgen05_guardrail_trap_unallocated_columns_being_dealloced,(.L_x_81 - $__internal_2_$__cuda_sm10x_tcgen05_guardrail_trap_unallocated_columns_being_dealloced)
$__internal_2_$__cuda_sm10x_tcgen05_guardrail_trap_unallocated_columns_being_dealloced:
[----:B------:R-:W-:Y:S05]  /*2c60*/  BPT.TRAP 0x1 ;  /* 0x000000040000795c */ /* 0x000fea0000300000 */
[----:B------:R-:W-:-:S04]  /*2c70*/  IMAD.MOV.U32 R3, RZ, RZ, 0x0 ;  /* 0x00000000ff037424 */ /* 0x000fc800078e00ff */
[----:B------:R-:W-:Y:S05]  /*2c80*/  RET.REL.NODEC R2 `(gluon_tcgen05) ;  /* 0xffffffd002dc7950 */ /* 0x000fea0003c3ffff */
.L_x_78:
[----:B------:R-:W-:-:S00]  /*2c90*/  BRA `(.L_x_78) ;  /* 0xfffffffc00fc7947 */ /* 0x000fc0000383ffff */
[----:B------:R-:W-:-:S00]  /*2ca0*/  NOP ;  /* 0x0000000000007918 */ /* 0x000fc00000000000 */
        /* <DEDUP_REMOVED lines=13> */
.L_x_81:


//--------------------- .nv.shared.gluon_tcgen05  --------------------------
	.section	.nv.shared.gluon_tcgen05,"aw",@nobits
	.sectionflags	@""
	.align	16
	.zero		1024


//--------------------- .nv.shared.reserved.0     --------------------------
	.section	.nv.shared.reserved.0,"aw",@nobits
	.align	8
	.weak		__nv_reservedSMEM_offset_0_alias
	.size		__nv_reservedSMEM_offset_0_alias, 0, 64
	.other		__nv_reservedSMEM_offset_0_alias,@"STO_CUDA_RESERVED_SHARED STV_DEFAULT"
__nv_reservedSMEM_offset_0_alias:
	.zero		0
.nv.shared.reserved.0:
	.zero		64
	.weak		__nv_reservedSMEM_allocation_phase
	.type		__nv_reservedSMEM_allocation_phase,@object
	.size		__nv_reservedSMEM_allocation_phase,(.L_0 - __nv_reservedSMEM_allocation_phase)
__nv_reservedSMEM_allocation_phase:
	.zero		1
.L_0:
	.zero		7
	.weak		__nv_reservedSMEM_devtool_atexit_pc
	.type		__nv_reservedSMEM_devtool_atexit_pc,@object
	.size		__nv_reservedSMEM_devtool_atexit_pc,(__nv_reservedSMEM_allocation_mask - __nv_reservedSMEM_devtool_atexit_pc)
__nv_reservedSMEM_devtool_atexit_pc:
	.zero		8
	.weak		__nv_reservedSMEM_allocation_mask
	.type		__nv_reservedSMEM_allocation_mask,@object
	.size		__nv_reservedSMEM_allocation_mask,(.L_2 - __nv_reservedSMEM_allocation_mask)
__nv_reservedSMEM_allocation_mask:
	.zero		4
.L_2:


//--------------------- .nv.constant0.gluon_tcgen05 --------------------------
	.section	.nv.constant0.gluon_tcgen05,"a",@progbits
	.sectionflags	@""
	.align	4
.nv.constant0.gluon_tcgen05:
	.zero		976


//--------------------- SYMBOLS --------------------------

	.type		.nv.reservedSmem.offset0,@object
	.size		.nv.reservedSmem.offset0,0x4
	.type		.nv.reservedSmem.cap,@object
	.size		.nv.reservedSmem.cap,0x4
